//
// Generated by NVIDIA NVVM Compiler
//
// Compiler Build ID: CL-36424714
// Cuda compilation tools, release 13.0, V13.0.88
// Based on NVVM 20.0.0
//

.version 9.0
.target sm_100
.address_size 64

	// .globl	mymatmul_kernel0
// _ZZ16mymatmul_kernel0E11data_shared has been demoted
// _ZZ16mymatmul_kernel0E13kernel_shared has been demoted

.visible .entry mymatmul_kernel0(
	.param .u64 .ptr .align 1 mymatmul_kernel0_param_0,
	.param .u64 .ptr .align 1 mymatmul_kernel0_param_1,
	.param .u64 .ptr .align 1 mymatmul_kernel0_param_2
)
.maxntid 4
{
	.local .align 16 .b8 	__local_depot0[32768];
	.reg .b64 	%SP;
	.reg .b64 	%SPL;
	.reg .pred 	%p<12>;
	.reg .b32 	%r<98>;
	.reg .b32 	%f<691>;
	.reg .b64 	%rd<41>;
	// demoted variable
	.shared .align 4 .b8 _ZZ16mymatmul_kernel0E11data_shared[32768];
	// demoted variable
	.shared .align 4 .b8 _ZZ16mymatmul_kernel0E13kernel_shared[4096];
	mov.u64 	%SPL, __local_depot0;
	add.u64 	%rd1, %SPL, 0;
	mov.b32 	%r88, 0;
$L__BB0_1:
	shl.b32 	%r27, %r88, 4;
	mul.wide.u32 	%rd11, %r27, 4;
	add.s64 	%rd12, %rd1, %rd11;
	mov.f32 	%f385, 0f00000000;
	st.local.v4.f32 	[%rd12], {%f385, %f385, %f385, %f385};
	st.local.v4.f32 	[%rd12+4096], {%f385, %f385, %f385, %f385};
	st.local.v4.f32 	[%rd12+8192], {%f385, %f385, %f385, %f385};
	st.local.v4.f32 	[%rd12+12288], {%f385, %f385, %f385, %f385};
	st.local.v4.f32 	[%rd12+16384], {%f385, %f385, %f385, %f385};
	st.local.v4.f32 	[%rd12+20480], {%f385, %f385, %f385, %f385};
	st.local.v4.f32 	[%rd12+24576], {%f385, %f385, %f385, %f385};
	st.local.v4.f32 	[%rd12+28672], {%f385, %f385, %f385, %f385};
	st.local.v4.f32 	[%rd12+16], {%f385, %f385, %f385, %f385};
	st.local.v4.f32 	[%rd12+4112], {%f385, %f385, %f385, %f385};
	st.local.v4.f32 	[%rd12+8208], {%f385, %f385, %f385, %f385};
	st.local.v4.f32 	[%rd12+12304], {%f385, %f385, %f385, %f385};
	st.local.v4.f32 	[%rd12+16400], {%f385, %f385, %f385, %f385};
	st.local.v4.f32 	[%rd12+20496], {%f385, %f385, %f385, %f385};
	st.local.v4.f32 	[%rd12+24592], {%f385, %f385, %f385, %f385};
	st.local.v4.f32 	[%rd12+28688], {%f385, %f385, %f385, %f385};
	st.local.v4.f32 	[%rd12+32], {%f385, %f385, %f385, %f385};
	st.local.v4.f32 	[%rd12+4128], {%f385, %f385, %f385, %f385};
	st.local.v4.f32 	[%rd12+8224], {%f385, %f385, %f385, %f385};
	st.local.v4.f32 	[%rd12+12320], {%f385, %f385, %f385, %f385};
	st.local.v4.f32 	[%rd12+16416], {%f385, %f385, %f385, %f385};
	st.local.v4.f32 	[%rd12+20512], {%f385, %f385, %f385, %f385};
	st.local.v4.f32 	[%rd12+24608], {%f385, %f385, %f385, %f385};
	st.local.v4.f32 	[%rd12+28704], {%f385, %f385, %f385, %f385};
	st.local.v4.f32 	[%rd12+48], {%f385, %f385, %f385, %f385};
	st.local.v4.f32 	[%rd12+4144], {%f385, %f385, %f385, %f385};
	st.local.v4.f32 	[%rd12+8240], {%f385, %f385, %f385, %f385};
	st.local.v4.f32 	[%rd12+12336], {%f385, %f385, %f385, %f385};
	st.local.v4.f32 	[%rd12+16432], {%f385, %f385, %f385, %f385};
	st.local.v4.f32 	[%rd12+20528], {%f385, %f385, %f385, %f385};
	st.local.v4.f32 	[%rd12+24624], {%f385, %f385, %f385, %f385};
	st.local.v4.f32 	[%rd12+28720], {%f385, %f385, %f385, %f385};
	add.s32 	%r88, %r88, 1;
	setp.ne.s32 	%p2, %r88, 64;
	@%p2 bra 	$L__BB0_1;
	mov.b32 	%r89, 0;
	mov.u32 	%r3, %tid.x;
	shl.b32 	%r31, %r3, 1;
$L__BB0_3:
	bar.sync 	0;
	shl.b32 	%r30, %r89, 4;
	or.b32  	%r90, %r30, %r31;
	mov.b32 	%r91, 128;
$L__BB0_4:
	ld.param.u64 	%rd37, [mymatmul_kernel0_param_0];
	mul.wide.u32 	%rd13, %r90, 4;
	cvta.to.global.u64 	%rd14, %rd37;
	add.s64 	%rd15, %rd14, %rd13;
	shl.b32 	%r32, %r3, 3;
	mov.u32 	%r33, _ZZ16mymatmul_kernel0E11data_shared;
	add.s32 	%r34, %r33, %r32;
	add.s32 	%r35, %r34, %r91;
	ld.global.nc.v2.f32 	{%f386, %f387}, [%rd15];
	st.shared.v2.f32 	[%r35+-128], {%f386, %f387};
	ld.global.nc.v2.f32 	{%f388, %f389}, [%rd15+32];
	st.shared.v2.f32 	[%r35+-96], {%f388, %f389};
	ld.global.nc.v2.f32 	{%f390, %f391}, [%rd15+4096];
	st.shared.v2.f32 	[%r35+-64], {%f390, %f391};
	ld.global.nc.v2.f32 	{%f392, %f393}, [%rd15+4128];
	st.shared.v2.f32 	[%r35+-32], {%f392, %f393};
	ld.global.nc.v2.f32 	{%f394, %f395}, [%rd15+8192];
	st.shared.v2.f32 	[%r35], {%f394, %f395};
	ld.global.nc.v2.f32 	{%f396, %f397}, [%rd15+8224];
	st.shared.v2.f32 	[%r35+32], {%f396, %f397};
	ld.global.nc.v2.f32 	{%f398, %f399}, [%rd15+12288];
	st.shared.v2.f32 	[%r35+64], {%f398, %f399};
	ld.global.nc.v2.f32 	{%f400, %f401}, [%rd15+12320];
	st.shared.v2.f32 	[%r35+96], {%f400, %f401};
	add.s32 	%r91, %r91, 256;
	add.s32 	%r90, %r90, 4096;
	setp.ne.s32 	%p3, %r91, 32896;
	@%p3 bra 	$L__BB0_4;
	shl.b32 	%r37, %r89, 16;
	mov.u32 	%r38, %ctaid.x;
	shl.b32 	%r39, %r38, 6;
	or.b32  	%r40, %r39, %r3;
	add.s32 	%r10, %r40, %r37;
	mov.b32 	%r92, 0;
$L__BB0_6:
	ld.param.u64 	%rd38, [mymatmul_kernel0_param_1];
	shl.b32 	%r41, %r92, 8;
	and.b32  	%r42, %r41, 61440;
	shl.b32 	%r43, %r92, 2;
	and.b32  	%r44, %r43, 32;
	add.s32 	%r45, %r10, %r42;
	add.s32 	%r46, %r45, %r44;
	cvta.to.global.u64 	%rd16, %rd38;
	mul.wide.u32 	%rd17, %r46, 4;
	add.s64 	%rd18, %rd16, %rd17;
	ld.global.nc.f32 	%f402, [%rd18];
	or.b32  	%r47, %r43, %r3;
	shl.b32 	%r48, %r47, 2;
	mov.u32 	%r49, _ZZ16mymatmul_kernel0E13kernel_shared;
	add.s32 	%r50, %r49, %r48;
	st.shared.f32 	[%r50], %f402;
	add.s32 	%r51, %r43, 4;
	and.b32  	%r52, %r51, 36;
	add.s32 	%r53, %r45, %r52;
	mul.wide.u32 	%rd19, %r53, 4;
	add.s64 	%rd20, %rd16, %rd19;
	ld.global.nc.f32 	%f403, [%rd20];
	st.shared.f32 	[%r50+16], %f403;
	add.s32 	%r54, %r43, 8;
	and.b32  	%r55, %r54, 40;
	add.s32 	%r56, %r45, %r55;
	mul.wide.u32 	%rd21, %r56, 4;
	add.s64 	%rd22, %rd16, %rd21;
	ld.global.nc.f32 	%f404, [%rd22];
	st.shared.f32 	[%r50+32], %f404;
	add.s32 	%r57, %r53, 8;
	mul.wide.u32 	%rd23, %r57, 4;
	add.s64 	%rd24, %rd16, %rd23;
	ld.global.nc.f32 	%f405, [%rd24];
	st.shared.f32 	[%r50+48], %f405;
	add.s32 	%r58, %r43, 16;
	and.b32  	%r59, %r58, 48;
	add.s32 	%r60, %r45, %r59;
	mul.wide.u32 	%rd25, %r60, 4;
	add.s64 	%rd26, %rd16, %rd25;
	ld.global.nc.f32 	%f406, [%rd26];
	st.shared.f32 	[%r50+64], %f406;
	add.s32 	%r61, %r53, 16;
	mul.wide.u32 	%rd27, %r61, 4;
	add.s64 	%rd28, %rd16, %rd27;
	ld.global.nc.f32 	%f407, [%rd28];
	st.shared.f32 	[%r50+80], %f407;
	add.s32 	%r62, %r56, 16;
	mul.wide.u32 	%rd29, %r62, 4;
	add.s64 	%rd30, %rd16, %rd29;
	ld.global.nc.f32 	%f408, [%rd30];
	st.shared.f32 	[%r50+96], %f408;
	add.s32 	%r63, %r53, 24;
	mul.wide.u32 	%rd31, %r63, 4;
	add.s64 	%rd32, %rd16, %rd31;
	ld.global.nc.f32 	%f409, [%rd32];
	st.shared.f32 	[%r50+112], %f409;
	add.s32 	%r92, %r92, 8;
	setp.ne.s32 	%p4, %r92, 256;
	@%p4 bra 	$L__BB0_6;
	bar.sync 	0;
	mov.b32 	%r93, 0;
$L__BB0_8:
	shl.b32 	%r66, %r93, 7;
	shl.b32 	%r67, %r3, 4;
	or.b32  	%r14, %r66, %r67;
	mov.b32 	%r94, 0;
$L__BB0_9:
	shl.b32 	%r69, %r94, 4;
	shl.b32 	%r70, %r93, 1;
	add.s32 	%r16, %r69, %r70;
	mul.wide.u32 	%rd33, %r69, 4;
	add.s64 	%rd2, %rd1, %rd33;
	ld.local.f32 	%f690, [%rd2];
	ld.local.v4.f32 	{%f686, %f687, %f688, %f689}, [%rd2+4096];
	ld.local.v4.f32 	{%f682, %f683, %f684, %f685}, [%rd2+8192];
	ld.local.v4.f32 	{%f678, %f679, %f680, %f681}, [%rd2+12288];
	ld.local.v4.f32 	{%f674, %f675, %f676, %f677}, [%rd2+16384];
	ld.local.v4.f32 	{%f670, %f671, %f672, %f673}, [%rd2+20480];
	ld.local.v4.f32 	{%f666, %f667, %f668, %f669}, [%rd2+24576];
	ld.local.v4.f32 	{%f662, %f663, %f664, %f665}, [%rd2+28672];
	ld.local.f32 	%f661, [%rd2+4];
	ld.local.v2.f32 	{%f659, %f660}, [%rd2+8];
	ld.local.v4.f32 	{%f655, %f656, %f657, %f658}, [%rd2+16];
	ld.local.v4.f32 	{%f651, %f652, %f653, %f654}, [%rd2+4112];
	ld.local.v4.f32 	{%f647, %f648, %f649, %f650}, [%rd2+8208];
	ld.local.v4.f32 	{%f643, %f644, %f645, %f646}, [%rd2+12304];
	ld.local.v4.f32 	{%f639, %f640, %f641, %f642}, [%rd2+16400];
	ld.local.v4.f32 	{%f635, %f636, %f637, %f638}, [%rd2+20496];
	ld.local.v4.f32 	{%f631, %f632, %f633, %f634}, [%rd2+24592];
	ld.local.v4.f32 	{%f627, %f628, %f629, %f630}, [%rd2+28688];
	ld.local.v4.f32 	{%f623, %f624, %f625, %f626}, [%rd2+32];
	ld.local.v4.f32 	{%f619, %f620, %f621, %f622}, [%rd2+4128];
	ld.local.v4.f32 	{%f615, %f616, %f617, %f618}, [%rd2+8224];
	ld.local.v4.f32 	{%f611, %f612, %f613, %f614}, [%rd2+12320];
	ld.local.v4.f32 	{%f607, %f608, %f609, %f610}, [%rd2+16416];
	ld.local.v4.f32 	{%f603, %f604, %f605, %f606}, [%rd2+20512];
	ld.local.v4.f32 	{%f599, %f600, %f601, %f602}, [%rd2+24608];
	ld.local.v4.f32 	{%f595, %f596, %f597, %f598}, [%rd2+28704];
	ld.local.v4.f32 	{%f591, %f592, %f593, %f594}, [%rd2+48];
	ld.local.v4.f32 	{%f587, %f588, %f589, %f590}, [%rd2+4144];
	ld.local.v4.f32 	{%f583, %f584, %f585, %f586}, [%rd2+8240];
	ld.local.v4.f32 	{%f579, %f580, %f581, %f582}, [%rd2+12336];
	ld.local.v4.f32 	{%f575, %f576, %f577, %f578}, [%rd2+16432];
	ld.local.v4.f32 	{%f571, %f572, %f573, %f574}, [%rd2+20528];
	ld.local.v4.f32 	{%f567, %f568, %f569, %f570}, [%rd2+24624];
	ld.local.v4.f32 	{%f563, %f564, %f565, %f566}, [%rd2+28720];
	mov.b32 	%r95, 0;
	mov.pred 	%p11, -1;
$L__BB0_10:
	mov.pred 	%p1, %p11;
	add.s32 	%r72, %r16, %r95;
	shl.b32 	%r73, %r95, 6;
	add.s32 	%r74, %r14, %r73;
	shl.b32 	%r75, %r72, 2;
	mov.u32 	%r76, _ZZ16mymatmul_kernel0E11data_shared;
	add.s32 	%r77, %r76, %r75;
	ld.shared.f32 	%f410, [%r77+28672];
	ld.shared.f32 	%f411, [%r77+24576];
	ld.shared.f32 	%f412, [%r77+20480];
	ld.shared.f32 	%f413, [%r77+16384];
	ld.shared.f32 	%f414, [%r77+12288];
	ld.shared.f32 	%f415, [%r77+8192];
	ld.shared.f32 	%f416, [%r77+4096];
	ld.shared.f32 	%f417, [%r77];
	shl.b32 	%r78, %r74, 2;
	mov.u32 	%r79, _ZZ16mymatmul_kernel0E13kernel_shared;
	add.s32 	%r80, %r79, %r78;
	ld.shared.f32 	%f418, [%r80];
	fma.rn.f32 	%f690, %f417, %f418, %f690;
	fma.rn.f32 	%f686, %f416, %f418, %f686;
	fma.rn.f32 	%f682, %f415, %f418, %f682;
	fma.rn.f32 	%f678, %f414, %f418, %f678;
	fma.rn.f32 	%f674, %f413, %f418, %f674;
	fma.rn.f32 	%f670, %f412, %f418, %f670;
	fma.rn.f32 	%f666, %f411, %f418, %f666;
	fma.rn.f32 	%f662, %f410, %f418, %f662;
	ld.shared.f32 	%f419, [%r80+4];
	fma.rn.f32 	%f420, %f417, %f419, %f661;
	fma.rn.f32 	%f687, %f416, %f419, %f687;
	fma.rn.f32 	%f683, %f415, %f419, %f683;
	fma.rn.f32 	%f679, %f414, %f419, %f679;
	fma.rn.f32 	%f675, %f413, %f419, %f675;
	fma.rn.f32 	%f671, %f412, %f419, %f671;
	fma.rn.f32 	%f667, %f411, %f419, %f667;
	fma.rn.f32 	%f663, %f410, %f419, %f663;
	ld.shared.f32 	%f421, [%r80+8];
	fma.rn.f32 	%f659, %f417, %f421, %f659;
	fma.rn.f32 	%f688, %f416, %f421, %f688;
	fma.rn.f32 	%f684, %f415, %f421, %f684;
	fma.rn.f32 	%f680, %f414, %f421, %f680;
	fma.rn.f32 	%f676, %f413, %f421, %f676;
	fma.rn.f32 	%f672, %f412, %f421, %f672;
	fma.rn.f32 	%f668, %f411, %f421, %f668;
	fma.rn.f32 	%f664, %f410, %f421, %f664;
	ld.shared.f32 	%f422, [%r80+12];
	fma.rn.f32 	%f660, %f417, %f422, %f660;
	mov.b32 	%r81, %f420;
	mov.b64 	%rd34, {%r82, %r81};
	st.local.v4.f32 	[%rd2], {%f690, %f420, %f659, %f660};
	fma.rn.f32 	%f689, %f416, %f422, %f689;
	st.local.v4.f32 	[%rd2+4096], {%f686, %f687, %f688, %f689};
	fma.rn.f32 	%f685, %f415, %f422, %f685;
	st.local.v4.f32 	[%rd2+8192], {%f682, %f683, %f684, %f685};
	fma.rn.f32 	%f681, %f414, %f422, %f681;
	st.local.v4.f32 	[%rd2+12288], {%f678, %f679, %f680, %f681};
	fma.rn.f32 	%f677, %f413, %f422, %f677;
	st.local.v4.f32 	[%rd2+16384], {%f674, %f675, %f676, %f677};
	fma.rn.f32 	%f673, %f412, %f422, %f673;
	st.local.v4.f32 	[%rd2+20480], {%f670, %f671, %f672, %f673};
	fma.rn.f32 	%f669, %f411, %f422, %f669;
	st.local.v4.f32 	[%rd2+24576], {%f666, %f667, %f668, %f669};
	fma.rn.f32 	%f665, %f410, %f422, %f665;
	st.local.v4.f32 	[%rd2+28672], {%f662, %f663, %f664, %f665};
	ld.shared.f32 	%f423, [%r80+16];
	fma.rn.f32 	%f655, %f417, %f423, %f655;
	fma.rn.f32 	%f651, %f416, %f423, %f651;
	fma.rn.f32 	%f647, %f415, %f423, %f647;
	fma.rn.f32 	%f643, %f414, %f423, %f643;
	fma.rn.f32 	%f639, %f413, %f423, %f639;
	fma.rn.f32 	%f635, %f412, %f423, %f635;
	fma.rn.f32 	%f631, %f411, %f423, %f631;
	fma.rn.f32 	%f627, %f410, %f423, %f627;
	ld.shared.f32 	%f424, [%r80+20];
	fma.rn.f32 	%f656, %f417, %f424, %f656;
	fma.rn.f32 	%f652, %f416, %f424, %f652;
	fma.rn.f32 	%f648, %f415, %f424, %f648;
	fma.rn.f32 	%f644, %f414, %f424, %f644;
	fma.rn.f32 	%f640, %f413, %f424, %f640;
	fma.rn.f32 	%f636, %f412, %f424, %f636;
	fma.rn.f32 	%f632, %f411, %f424, %f632;
	fma.rn.f32 	%f628, %f410, %f424, %f628;
	ld.shared.f32 	%f425, [%r80+24];
	fma.rn.f32 	%f657, %f417, %f425, %f657;
	fma.rn.f32 	%f653, %f416, %f425, %f653;
	fma.rn.f32 	%f649, %f415, %f425, %f649;
	fma.rn.f32 	%f645, %f414, %f425, %f645;
	fma.rn.f32 	%f641, %f413, %f425, %f641;
	fma.rn.f32 	%f637, %f412, %f425, %f637;
	fma.rn.f32 	%f633, %f411, %f425, %f633;
	fma.rn.f32 	%f629, %f410, %f425, %f629;
	ld.shared.f32 	%f426, [%r80+28];
	fma.rn.f32 	%f658, %f417, %f426, %f658;
	st.local.v4.f32 	[%rd2+16], {%f655, %f656, %f657, %f658};
	fma.rn.f32 	%f654, %f416, %f426, %f654;
	st.local.v4.f32 	[%rd2+4112], {%f651, %f652, %f653, %f654};
	fma.rn.f32 	%f650, %f415, %f426, %f650;
	st.local.v4.f32 	[%rd2+8208], {%f647, %f648, %f649, %f650};
	fma.rn.f32 	%f646, %f414, %f426, %f646;
	st.local.v4.f32 	[%rd2+12304], {%f643, %f644, %f645, %f646};
	fma.rn.f32 	%f642, %f413, %f426, %f642;
	st.local.v4.f32 	[%rd2+16400], {%f639, %f640, %f641, %f642};
	fma.rn.f32 	%f638, %f412, %f426, %f638;
	st.local.v4.f32 	[%rd2+20496], {%f635, %f636, %f637, %f638};
	fma.rn.f32 	%f634, %f411, %f426, %f634;
	st.local.v4.f32 	[%rd2+24592], {%f631, %f632, %f633, %f634};
	fma.rn.f32 	%f630, %f410, %f426, %f630;
	st.local.v4.f32 	[%rd2+28688], {%f627, %f628, %f629, %f630};
	ld.shared.f32 	%f427, [%r80+32];
	fma.rn.f32 	%f623, %f417, %f427, %f623;
	fma.rn.f32 	%f619, %f416, %f427, %f619;
	fma.rn.f32 	%f615, %f415, %f427, %f615;
	fma.rn.f32 	%f611, %f414, %f427, %f611;
	fma.rn.f32 	%f607, %f413, %f427, %f607;
	fma.rn.f32 	%f603, %f412, %f427, %f603;
	fma.rn.f32 	%f599, %f411, %f427, %f599;
	fma.rn.f32 	%f595, %f410, %f427, %f595;
	ld.shared.f32 	%f428, [%r80+36];
	fma.rn.f32 	%f624, %f417, %f428, %f624;
	fma.rn.f32 	%f620, %f416, %f428, %f620;
	fma.rn.f32 	%f616, %f415, %f428, %f616;
	fma.rn.f32 	%f612, %f414, %f428, %f612;
	fma.rn.f32 	%f608, %f413, %f428, %f608;
	fma.rn.f32 	%f604, %f412, %f428, %f604;
	fma.rn.f32 	%f600, %f411, %f428, %f600;
	fma.rn.f32 	%f596, %f410, %f428, %f596;
	ld.shared.f32 	%f429, [%r80+40];
	fma.rn.f32 	%f625, %f417, %f429, %f625;
	fma.rn.f32 	%f621, %f416, %f429, %f621;
	fma.rn.f32 	%f617, %f415, %f429, %f617;
	fma.rn.f32 	%f613, %f414, %f429, %f613;
	fma.rn.f32 	%f609, %f413, %f429, %f609;
	fma.rn.f32 	%f605, %f412, %f429, %f605;
	fma.rn.f32 	%f601, %f411, %f429, %f601;
	fma.rn.f32 	%f597, %f410, %f429, %f597;
	ld.shared.f32 	%f430, [%r80+44];
	fma.rn.f32 	%f626, %f417, %f430, %f626;
	st.local.v4.f32 	[%rd2+32], {%f623, %f624, %f625, %f626};
	fma.rn.f32 	%f622, %f416, %f430, %f622;
	st.local.v4.f32 	[%rd2+4128], {%f619, %f620, %f621, %f622};
	fma.rn.f32 	%f618, %f415, %f430, %f618;
	st.local.v4.f32 	[%rd2+8224], {%f615, %f616, %f617, %f618};
	fma.rn.f32 	%f614, %f414, %f430, %f614;
	st.local.v4.f32 	[%rd2+12320], {%f611, %f612, %f613, %f614};
	fma.rn.f32 	%f610, %f413, %f430, %f610;
	st.local.v4.f32 	[%rd2+16416], {%f607, %f608, %f609, %f610};
	fma.rn.f32 	%f606, %f412, %f430, %f606;
	st.local.v4.f32 	[%rd2+20512], {%f603, %f604, %f605, %f606};
	fma.rn.f32 	%f602, %f411, %f430, %f602;
	st.local.v4.f32 	[%rd2+24608], {%f599, %f600, %f601, %f602};
	fma.rn.f32 	%f598, %f410, %f430, %f598;
	st.local.v4.f32 	[%rd2+28704], {%f595, %f596, %f597, %f598};
	ld.shared.f32 	%f431, [%r80+48];
	fma.rn.f32 	%f591, %f417, %f431, %f591;
	fma.rn.f32 	%f587, %f416, %f431, %f587;
	fma.rn.f32 	%f583, %f415, %f431, %f583;
	fma.rn.f32 	%f579, %f414, %f431, %f579;
	fma.rn.f32 	%f575, %f413, %f431, %f575;
	fma.rn.f32 	%f571, %f412, %f431, %f571;
	fma.rn.f32 	%f567, %f411, %f431, %f567;
	fma.rn.f32 	%f563, %f410, %f431, %f563;
	ld.shared.f32 	%f432, [%r80+52];
	fma.rn.f32 	%f592, %f417, %f432, %f592;
	fma.rn.f32 	%f588, %f416, %f432, %f588;
	fma.rn.f32 	%f584, %f415, %f432, %f584;
	fma.rn.f32 	%f580, %f414, %f432, %f580;
	fma.rn.f32 	%f576, %f413, %f432, %f576;
	fma.rn.f32 	%f572, %f412, %f432, %f572;
	fma.rn.f32 	%f568, %f411, %f432, %f568;
	fma.rn.f32 	%f564, %f410, %f432, %f564;
	ld.shared.f32 	%f433, [%r80+56];
	fma.rn.f32 	%f593, %f417, %f433, %f593;
	fma.rn.f32 	%f589, %f416, %f433, %f589;
	fma.rn.f32 	%f585, %f415, %f433, %f585;
	fma.rn.f32 	%f581, %f414, %f433, %f581;
	fma.rn.f32 	%f577, %f413, %f433, %f577;
	fma.rn.f32 	%f573, %f412, %f433, %f573;
	fma.rn.f32 	%f569, %f411, %f433, %f569;
	fma.rn.f32 	%f565, %f410, %f433, %f565;
	ld.shared.f32 	%f434, [%r80+60];
	fma.rn.f32 	%f594, %f417, %f434, %f594;
	st.local.v4.f32 	[%rd2+48], {%f591, %f592, %f593, %f594};
	fma.rn.f32 	%f590, %f416, %f434, %f590;
	st.local.v4.f32 	[%rd2+4144], {%f587, %f588, %f589, %f590};
	fma.rn.f32 	%f586, %f415, %f434, %f586;
	st.local.v4.f32 	[%rd2+8240], {%f583, %f584, %f585, %f586};
	fma.rn.f32 	%f582, %f414, %f434, %f582;
	st.local.v4.f32 	[%rd2+12336], {%f579, %f580, %f581, %f582};
	fma.rn.f32 	%f578, %f413, %f434, %f578;
	st.local.v4.f32 	[%rd2+16432], {%f575, %f576, %f577, %f578};
	fma.rn.f32 	%f574, %f412, %f434, %f574;
	st.local.v4.f32 	[%rd2+20528], {%f571, %f572, %f573, %f574};
	fma.rn.f32 	%f570, %f411, %f434, %f570;
	st.local.v4.f32 	[%rd2+24624], {%f567, %f568, %f569, %f570};
	fma.rn.f32 	%f566, %f410, %f434, %f566;
	st.local.v4.f32 	[%rd2+28720], {%f563, %f564, %f565, %f566};
	{ .reg .b32 tmp; mov.b64 {tmp, %r83}, %rd34; }
	mov.b32 	%f661, %r83;
	mov.b32 	%r95, 1;
	mov.pred 	%p11, 0;
	@%p1 bra 	$L__BB0_10;
	add.s32 	%r94, %r94, 1;
	setp.ne.s32 	%p7, %r94, 64;
	@%p7 bra 	$L__BB0_9;
	add.s32 	%r93, %r93, 1;
	setp.ne.s32 	%p8, %r93, 8;
	@%p8 bra 	$L__BB0_8;
	add.s32 	%r89, %r89, 1;
	setp.ne.s32 	%p9, %r89, 64;
	@%p9 bra 	$L__BB0_3;
	ld.param.u64 	%rd39, [mymatmul_kernel0_param_2];
	mov.u32 	%r85, %ctaid.x;
	shl.b32 	%r86, %r85, 6;
	or.b32  	%r87, %r86, %r3;
	mad.lo.s32 	%r96, %r3, 15, %r87;
	add.s64 	%rd40, %rd1, 16384;
	cvta.to.global.u64 	%rd4, %rd39;
	mov.b32 	%r97, 0;
$L__BB0_15:
	ld.local.v4.f32 	{%f435, %f436, %f437, %f438}, [%rd40+-16384];
	mul.wide.u32 	%rd35, %r96, 4;
	add.s64 	%rd36, %rd4, %rd35;
	st.global.f32 	[%rd36], %f435;
	ld.local.v4.f32 	{%f439, %f440, %f441, %f442}, [%rd40+-12288];
	st.global.f32 	[%rd36+1048576], %f439;
	ld.local.v4.f32 	{%f443, %f444, %f445, %f446}, [%rd40+-8192];
	st.global.f32 	[%rd36+2097152], %f443;
	ld.local.v4.f32 	{%f447, %f448, %f449, %f450}, [%rd40+-4096];
	st.global.f32 	[%rd36+3145728], %f447;
	ld.local.v4.f32 	{%f451, %f452, %f453, %f454}, [%rd40];
	st.global.f32 	[%rd36+4194304], %f451;
	ld.local.v4.f32 	{%f455, %f456, %f457, %f458}, [%rd40+4096];
	st.global.f32 	[%rd36+5242880], %f455;
	ld.local.v4.f32 	{%f459, %f460, %f461, %f462}, [%rd40+8192];
	st.global.f32 	[%rd36+6291456], %f459;
	ld.local.v4.f32 	{%f463, %f464, %f465, %f466}, [%rd40+12288];
	st.global.f32 	[%rd36+7340032], %f463;
	st.global.f32 	[%rd36+4], %f436;
	st.global.f32 	[%rd36+1048580], %f440;
	st.global.f32 	[%rd36+2097156], %f444;
	st.global.f32 	[%rd36+3145732], %f448;
	st.global.f32 	[%rd36+4194308], %f452;
	st.global.f32 	[%rd36+5242884], %f456;
	st.global.f32 	[%rd36+6291460], %f460;
	st.global.f32 	[%rd36+7340036], %f464;
	st.global.f32 	[%rd36+8], %f437;
	st.global.f32 	[%rd36+1048584], %f441;
	st.global.f32 	[%rd36+2097160], %f445;
	st.global.f32 	[%rd36+3145736], %f449;
	st.global.f32 	[%rd36+4194312], %f453;
	st.global.f32 	[%rd36+5242888], %f457;
	st.global.f32 	[%rd36+6291464], %f461;
	st.global.f32 	[%rd36+7340040], %f465;
	st.global.f32 	[%rd36+12], %f438;
	st.global.f32 	[%rd36+1048588], %f442;
	st.global.f32 	[%rd36+2097164], %f446;
	st.global.f32 	[%rd36+3145740], %f450;
	st.global.f32 	[%rd36+4194316], %f454;
	st.global.f32 	[%rd36+5242892], %f458;
	st.global.f32 	[%rd36+6291468], %f462;
	st.global.f32 	[%rd36+7340044], %f466;
	ld.local.v4.f32 	{%f467, %f468, %f469, %f470}, [%rd40+-16368];
	st.global.f32 	[%rd36+16], %f467;
	ld.local.v4.f32 	{%f471, %f472, %f473, %f474}, [%rd40+-12272];
	st.global.f32 	[%rd36+1048592], %f471;
	ld.local.v4.f32 	{%f475, %f476, %f477, %f478}, [%rd40+-8176];
	st.global.f32 	[%rd36+2097168], %f475;
	ld.local.v4.f32 	{%f479, %f480, %f481, %f482}, [%rd40+-4080];
	st.global.f32 	[%rd36+3145744], %f479;
	ld.local.v4.f32 	{%f483, %f484, %f485, %f486}, [%rd40+16];
	st.global.f32 	[%rd36+4194320], %f483;
	ld.local.v4.f32 	{%f487, %f488, %f489, %f490}, [%rd40+4112];
	st.global.f32 	[%rd36+5242896], %f487;
	ld.local.v4.f32 	{%f491, %f492, %f493, %f494}, [%rd40+8208];
	st.global.f32 	[%rd36+6291472], %f491;
	ld.local.v4.f32 	{%f495, %f496, %f497, %f498}, [%rd40+12304];
	st.global.f32 	[%rd36+7340048], %f495;
	st.global.f32 	[%rd36+20], %f468;
	st.global.f32 	[%rd36+1048596], %f472;
	st.global.f32 	[%rd36+2097172], %f476;
	st.global.f32 	[%rd36+3145748], %f480;
	st.global.f32 	[%rd36+4194324], %f484;
	st.global.f32 	[%rd36+5242900], %f488;
	st.global.f32 	[%rd36+6291476], %f492;
	st.global.f32 	[%rd36+7340052], %f496;
	st.global.f32 	[%rd36+24], %f469;
	st.global.f32 	[%rd36+1048600], %f473;
	st.global.f32 	[%rd36+2097176], %f477;
	st.global.f32 	[%rd36+3145752], %f481;
	st.global.f32 	[%rd36+4194328], %f485;
	st.global.f32 	[%rd36+5242904], %f489;
	st.global.f32 	[%rd36+6291480], %f493;
	st.global.f32 	[%rd36+7340056], %f497;
	st.global.f32 	[%rd36+28], %f470;
	st.global.f32 	[%rd36+1048604], %f474;
	st.global.f32 	[%rd36+2097180], %f478;
	st.global.f32 	[%rd36+3145756], %f482;
	st.global.f32 	[%rd36+4194332], %f486;
	st.global.f32 	[%rd36+5242908], %f490;
	st.global.f32 	[%rd36+6291484], %f494;
	st.global.f32 	[%rd36+7340060], %f498;
	ld.local.v4.f32 	{%f499, %f500, %f501, %f502}, [%rd40+-16352];
	st.global.f32 	[%rd36+32], %f499;
	ld.local.v4.f32 	{%f503, %f504, %f505, %f506}, [%rd40+-12256];
	st.global.f32 	[%rd36+1048608], %f503;
	ld.local.v4.f32 	{%f507, %f508, %f509, %f510}, [%rd40+-8160];
	st.global.f32 	[%rd36+2097184], %f507;
	ld.local.v4.f32 	{%f511, %f512, %f513, %f514}, [%rd40+-4064];
	st.global.f32 	[%rd36+3145760], %f511;
	ld.local.v4.f32 	{%f515, %f516, %f517, %f518}, [%rd40+32];
	st.global.f32 	[%rd36+4194336], %f515;
	ld.local.v4.f32 	{%f519, %f520, %f521, %f522}, [%rd40+4128];
	st.global.f32 	[%rd36+5242912], %f519;
	ld.local.v4.f32 	{%f523, %f524, %f525, %f526}, [%rd40+8224];
	st.global.f32 	[%rd36+6291488], %f523;
	ld.local.v4.f32 	{%f527, %f528, %f529, %f530}, [%rd40+12320];
	st.global.f32 	[%rd36+7340064], %f527;
	st.global.f32 	[%rd36+36], %f500;
	st.global.f32 	[%rd36+1048612], %f504;
	st.global.f32 	[%rd36+2097188], %f508;
	st.global.f32 	[%rd36+3145764], %f512;
	st.global.f32 	[%rd36+4194340], %f516;
	st.global.f32 	[%rd36+5242916], %f520;
	st.global.f32 	[%rd36+6291492], %f524;
	st.global.f32 	[%rd36+7340068], %f528;
	st.global.f32 	[%rd36+40], %f501;
	st.global.f32 	[%rd36+1048616], %f505;
	st.global.f32 	[%rd36+2097192], %f509;
	st.global.f32 	[%rd36+3145768], %f513;
	st.global.f32 	[%rd36+4194344], %f517;
	st.global.f32 	[%rd36+5242920], %f521;
	st.global.f32 	[%rd36+6291496], %f525;
	st.global.f32 	[%rd36+7340072], %f529;
	st.global.f32 	[%rd36+44], %f502;
	st.global.f32 	[%rd36+1048620], %f506;
	st.global.f32 	[%rd36+2097196], %f510;
	st.global.f32 	[%rd36+3145772], %f514;
	st.global.f32 	[%rd36+4194348], %f518;
	st.global.f32 	[%rd36+5242924], %f522;
	st.global.f32 	[%rd36+6291500], %f526;
	st.global.f32 	[%rd36+7340076], %f530;
	ld.local.v4.f32 	{%f531, %f532, %f533, %f534}, [%rd40+-16336];
	st.global.f32 	[%rd36+48], %f531;
	ld.local.v4.f32 	{%f535, %f536, %f537, %f538}, [%rd40+-12240];
	st.global.f32 	[%rd36+1048624], %f535;
	ld.local.v4.f32 	{%f539, %f540, %f541, %f542}, [%rd40+-8144];
	st.global.f32 	[%rd36+2097200], %f539;
	ld.local.v4.f32 	{%f543, %f544, %f545, %f546}, [%rd40+-4048];
	st.global.f32 	[%rd36+3145776], %f543;
	ld.local.v4.f32 	{%f547, %f548, %f549, %f550}, [%rd40+48];
	st.global.f32 	[%rd36+4194352], %f547;
	ld.local.v4.f32 	{%f551, %f552, %f553, %f554}, [%rd40+4144];
	st.global.f32 	[%rd36+5242928], %f551;
	ld.local.v4.f32 	{%f555, %f556, %f557, %f558}, [%rd40+8240];
	st.global.f32 	[%rd36+6291504], %f555;
	ld.local.v4.f32 	{%f559, %f560, %f561, %f562}, [%rd40+12336];
	st.global.f32 	[%rd36+7340080], %f559;
	st.global.f32 	[%rd36+52], %f532;
	st.global.f32 	[%rd36+1048628], %f536;
	st.global.f32 	[%rd36+2097204], %f540;
	st.global.f32 	[%rd36+3145780], %f544;
	st.global.f32 	[%rd36+4194356], %f548;
	st.global.f32 	[%rd36+5242932], %f552;
	st.global.f32 	[%rd36+6291508], %f556;
	st.global.f32 	[%rd36+7340084], %f560;
	st.global.f32 	[%rd36+56], %f533;
	st.global.f32 	[%rd36+1048632], %f537;
	st.global.f32 	[%rd36+2097208], %f541;
	st.global.f32 	[%rd36+3145784], %f545;
	st.global.f32 	[%rd36+4194360], %f549;
	st.global.f32 	[%rd36+5242936], %f553;
	st.global.f32 	[%rd36+6291512], %f557;
	st.global.f32 	[%rd36+7340088], %f561;
	st.global.f32 	[%rd36+60], %f534;
	st.global.f32 	[%rd36+1048636], %f538;
	st.global.f32 	[%rd36+2097212], %f542;
	st.global.f32 	[%rd36+3145788], %f546;
	st.global.f32 	[%rd36+4194364], %f550;
	st.global.f32 	[%rd36+5242940], %f554;
	st.global.f32 	[%rd36+6291516], %f558;
	st.global.f32 	[%rd36+7340092], %f562;
	add.s32 	%r97, %r97, 1;
	add.s32 	%r96, %r96, 4096;
	add.s64 	%rd40, %rd40, 64;
	setp.ne.s32 	%p10, %r97, 64;
	@%p10 bra 	$L__BB0_15;
	ret;

}


// ===== COMPILED SASS (sm_100) =====

	.target	sm_100

	.elftype	@"ET_EXEC"


//--------------------- .note.nv.tkinfo           --------------------------
	.section	.note.nv.tkinfo,"",@"SHT_NOTE"
	.sectionflags	@"SHF_NOTE_NV_TKINFO"
	.tkinfo
        /*0018*/ 	.word	0x00000002
        /*0030*/ 	.string	""
        /*0030*/ 	.string	"ptxas"
        /*0030*/ 	.string	"Cuda compilation tools, release 13.0, V13.0.88"
        /*0030*/ 	.string	"Build cuda_13.0.r13.0/compiler.36424714_0"
        /*0030*/ 	.string	"-arch sm_100 -m 64 "



//--------------------- .note.nv.cuinfo           --------------------------
	.section	.note.nv.cuinfo,"",@"SHT_NOTE"
	.sectionflags	@"SHF_NOTE_NV_CUINFO"
        /*0018*/ 	.short	0x0002
        /*001a*/ 	.short	0x0064
        /*001c*/ 	.short	0x0082
	.zero		2


//--------------------- .nv.info                  --------------------------
	.section	.nv.info,"",@"SHT_CUDA_INFO"
	.align	4


	//----- nvinfo : EIATTR_REGCOUNT
	.align		4
        /*0000*/ 	.byte	0x04, 0x2f
        /*0002*/ 	.short	(.L_1 - .L_0)
	.align		4
.L_0:
        /*0004*/ 	.word	index@(mymatmul_kernel0)
        /*0008*/ 	.word	0x000000a6


	//----- nvinfo : EIATTR_FRAME_SIZE
	.align		4
.L_1:
        /*000c*/ 	.byte	0x04, 0x11
        /*000e*/ 	.short	(.L_3 - .L_2)
	.align		4
.L_2:
        /*0010*/ 	.word	index@(mymatmul_kernel0)
        /*0014*/ 	.word	0x00008000


	//----- nvinfo : EIATTR_MIN_STACK_SIZE
	.align		4
.L_3:
        /*0018*/ 	.byte	0x04, 0x12
        /*001a*/ 	.short	(.L_5 - .L_4)
	.align		4
.L_4:
        /*001c*/ 	.word	index@(mymatmul_kernel0)
        /*0020*/ 	.word	0x00008000
.L_5:


//--------------------- .nv.compat                --------------------------
	.section	.nv.compat,"",@"SHT_CUDA_COMPAT_INFO"
	.align	4
        /*0000*/ 	.byte	0x02, 0x09, 0x00, 0x00, 0x02, 0x02, 0x01, 0x00, 0x02, 0x05, 0x05, 0x00, 0x03, 0x07, 0x01, 0x01
        /*0010*/ 	.byte	0x02, 0x03, 0x00, 0x00, 0x02, 0x06, 0x01, 0x00, 0x04, 0x0b, 0x08, 0x00, 0x09, 0x00, 0x00, 0x00
        /*0020*/ 	.byte	0x00, 0x00, 0x00, 0x00


//--------------------- .nv.info.mymatmul_kernel0 --------------------------
	.section	.nv.info.mymatmul_kernel0,"",@"SHT_CUDA_INFO"
	.sectionflags	@""
	.align	4


	//----- nvinfo : EIATTR_CUDA_API_VERSION
	.align		4
        /*0000*/ 	.byte	0x04, 0x37
        /*0002*/ 	.short	(.L_7 - .L_6)
.L_6:
        /*0004*/ 	.word	0x00000082


	//----- nvinfo : EIATTR_KPARAM_INFO
	.align		4
.L_7:
        /*0008*/ 	.byte	0x04, 0x17
        /*000a*/ 	.short	(.L_9 - .L_8)
.L_8:
        /*000c*/ 	.word	0x00000000
        /*0010*/ 	.short	0x0002
        /*0012*/ 	.short	0x0010
        /*0014*/ 	.byte	0x00, 0xf5, 0x21, 0x00


	//----- nvinfo : EIATTR_KPARAM_INFO
	.align		4
.L_9:
        /*0018*/ 	.byte	0x04, 0x17
        /*001a*/ 	.short	(.L_11 - .L_10)
.L_10:
        /*001c*/ 	.word	0x00000000
        /*0020*/ 	.short	0x0001
        /*0022*/ 	.short	0x0008
        /*0024*/ 	.byte	0x00, 0xf5, 0x21, 0x00


	//----- nvinfo : EIATTR_KPARAM_INFO
	.align		4
.L_11:
        /*0028*/ 	.byte	0x04, 0x17
        /*002a*/ 	.short	(.L_13 - .L_12)
.L_12:
        /*002c*/ 	.word	0x00000000
        /*0030*/ 	.short	0x0000
        /*0032*/ 	.short	0x0000
        /*0034*/ 	.byte	0x00, 0xf5, 0x21, 0x00


	//----- nvinfo : EIATTR_SPARSE_MMA_MASK
	.align		4
.L_13:
        /*0038*/ 	.byte	0x03, 0x50
        /*003a*/ 	.short	0x0000


	//----- nvinfo : EIATTR_MAXREG_COUNT
	.align		4
        /*003c*/ 	.byte	0x03, 0x1b
        /*003e*/ 	.short	0x00ff


	//----- nvinfo : EIATTR_NUM_BARRIERS
	.align		4
        /*0040*/ 	.byte	0x02, 0x4c
        /*0042*/ 	.byte	0x01
	.zero		1


	//----- nvinfo : EIATTR_MERCURY_ISA_VERSION
	.align		4
        /*0044*/ 	.byte	0x03, 0x5f
        /*0046*/ 	.short	0x0101


	//----- nvinfo : EIATTR_VRC_CTA_INIT_COUNT
	.align		4
        /*0048*/ 	.byte	0x02, 0x4a
	.zero		1
	.zero		1


	//----- nvinfo : EIATTR_EXIT_INSTR_OFFSETS
	.align		4
        /*004c*/ 	.byte	0x04, 0x1c
        /*004e*/ 	.short	(.L_15 - .L_14)


	//   ....[0]....
.L_14:
        /*0050*/ 	.word	0x000038d0


	//----- nvinfo : EIATTR_MAX_THREADS
	.align		4
.L_15:
        /*0054*/ 	.byte	0x04, 0x05
        /*0056*/ 	.short	(.L_17 - .L_16)
.L_16:
        /*0058*/ 	.word	0x00000004
        /*005c*/ 	.word	0x00000001
        /*0060*/ 	.word	0x00000001


	//----- nvinfo : EIATTR_CBANK_PARAM_SIZE
	.align		4
.L_17:
        /*0064*/ 	.byte	0x03, 0x19
        /*0066*/ 	.short	0x0018


	//----- nvinfo : EIATTR_PARAM_CBANK
	.align		4
        /*0068*/ 	.byte	0x04, 0x0a
        /*006a*/ 	.short	(.L_19 - .L_18)
	.align		4
.L_18:
        /*006c*/ 	.word	index@(.nv.constant0.mymatmul_kernel0)
        /*0070*/ 	.short	0x0380
        /*0072*/ 	.short	0x0018


	//----- nvinfo : EIATTR_SW_WAR
	.align		4
.L_19:
        /*0074*/ 	.byte	0x04, 0x36
        /*0076*/ 	.short	(.L_21 - .L_20)
.L_20:
        /*0078*/ 	.word	0x00000008
.L_21:


//--------------------- .nv.callgraph             --------------------------
	.section	.nv.callgraph,"",@"SHT_CUDA_CALLGRAPH"
	.align	4
	.sectionentsize	8
	.align		4
        /*0000*/ 	.word	0x00000000
	.align		4
        /*0004*/ 	.word	0xffffffff
	.align		4
        /*0008*/ 	.word	0x00000000
	.align		4
        /*000c*/ 	.word	0xfffffffe
	.align		4
        /*0010*/ 	.word	0x00000000
	.align		4
        /*0014*/ 	.word	0xfffffffd
	.align		4
        /*0018*/ 	.word	0x00000000
	.align		4
        /*001c*/ 	.word	0xfffffffc


//--------------------- .text.mymatmul_kernel0    --------------------------
	.section	.text.mymatmul_kernel0,"ax",@progbits
	.align	128
        .global         mymatmul_kernel0
        .type           mymatmul_kernel0,@function
        .size           mymatmul_kernel0,(.L_x_9 - mymatmul_kernel0)
        .other          mymatmul_kernel0,@"STO_CUDA_ENTRY STV_DEFAULT"
mymatmul_kernel0:
.text.mymatmul_kernel0:
[----:B------:R-:W0:Y:S01]  /*0000*/  LDC R1, c[0x0][0x37c] ;  /* 0x0000df00ff017b82 */ /* 0x000e220000000800 */
[----:B------:R-:W-:Y:S01]  /*0010*/  HFMA2 R0, -RZ, RZ, 0, 0 ;  /* 0x00000000ff007431 */ /* 0x000fe200000001ff */
[----:B0-----:R-:W-:-:S07]  /*0020*/  IADD3 R1, PT, PT, R1, -0x8000, RZ ;  /* 0xffff800001017810 */ /* 0x001fce0007ffe0ff */
.L_x_0:
[C---:B0-----:R-:W-:Y:S02]  /*0030*/  SHF.L.U32 R2, R0.reuse, 0x4, RZ ;  /* 0x0000000400027819 */ /* 0x041fe400000006ff */
[C---:B------:R-:W-:Y:S02]  /*0040*/  IADD3 R4, PT, PT, R0.reuse, 0x1, RZ ;  /* 0x0000000100047810 */ /* 0x040fe40007ffe0ff */
[----:B------:R-:W-:Y:S02]  /*0050*/  IADD3 R5, PT, PT, R0, 0x2, RZ ;  /* 0x0000000200057810 */ /* 0x000fe40007ffe0ff */
[----:B------:R-:W-:Y:S02]  /*0060*/  LEA R3, R2, R1, 0x2 ;  /* 0x0000000102037211 */ /* 0x000fe400078e10ff */
[----:B------:R-:W-:Y:S02]  /*0070*/  IADD3 R2, PT, PT, R0, 0x3, RZ ;  /* 0x0000000300027810 */ /* 0x000fe40007ffe0ff */
[----:B------:R-:W-:Y:S01]  /*0080*/  SHF.L.U32 R4, R4, 0x4, RZ ;  /* 0x0000000404047819 */ /* 0x000fe200000006ff */
[----:B------:R0:W-:Y:S01]  /*0090*/  STL.128 [R3], RZ ;  /* 0x000000ff03007387 */ /* 0x0001e20000100c00 */
[----:B------:R-:W-:-:S02]  /*00a0*/  SHF.L.U32 R6, R5, 0x4, RZ ;  /* 0x0000000405067819 */ /* 0x000fc400000006ff */
[----:B------:R-:W-:Y:S01]  /*00b0*/  SHF.L.U32 R2, R2, 0x4, RZ ;  /* 0x0000000402027819 */ /* 0x000fe200000006ff */
[----:B------:R0:W-:Y:S01]  /*00c0*/  STL.128 [R3+0x1000], RZ ;  /* 0x001000ff03007387 */ /* 0x0001e20000100c00 */
[-C--:B------:R-:W-:Y:S02]  /*00d0*/  LEA R4, R4, R1.reuse, 0x2 ;  /* 0x0000000104047211 */ /* 0x080fe400078e10ff */
[-C--:B------:R-:W-:Y:S01]  /*00e0*/  LEA R6, R6, R1.reuse, 0x2 ;  /* 0x0000000106067211 */ /* 0x080fe200078e10ff */
[----:B------:R0:W-:Y:S01]  /*00f0*/  STL.128 [R3+0x2000], RZ ;  /* 0x002000ff03007387 */ /* 0x0001e20000100c00 */
[----:B------:R-:W-:Y:S02]  /*0100*/  LEA R2, R2, R1, 0x2 ;  /* 0x0000000102027211 */ /* 0x000fe400078e10ff */
[----:B------:R-:W-:Y:S01]  /*0110*/  IADD3 R0, PT, PT, R0, 0x4, RZ ;  /* 0x0000000400007810 */ /* 0x000fe20007ffe0ff */
[----:B------:R0:W-:Y:S03]  /*0120*/  STL.128 [R3+0x3000], RZ ;  /* 0x003000ff03007387 */ /* 0x0001e60000100c00 */
[----:B------:R-:W-:Y:S01]  /*0130*/  ISETP.NE.AND P0, PT, R0, 0x40, PT ;  /* 0x000000400000780c */ /* 0x000fe20003f05270 */
[----:B------:R0:W-:Y:S04]  /*0140*/  STL.128 [R3+0x4000], RZ ;  /* 0x004000ff03007387 */ /* 0x0001e80000100c00 */
        /* <DEDUP_REMOVED lines=27> */
[----:B------:R0:W-:Y:S04]  /*0300*/  STL.128 [R4], RZ ;  /* 0x000000ff04007387 */ /* 0x0001e80000100c00 */
        /* <DEDUP_REMOVED lines=94> */
[----:B------:R0:W-:Y:S01]  /*08f0*/  STL.128 [R2+0x7030], RZ ;  /* 0x007030ff02007387 */ /* 0x0001e20000100c00 */
[----:B------:R-:W-:Y:S05]  /*0900*/  @P0 BRA `(.L_x_0) ;  /* 0xfffffff400c80947 */ /* 0x000fea000383ffff */
[----:B------:R-:W1:Y:S01]  /*0910*/  S2R R0, SR_TID.X ;  /* 0x0000000000007919 */ /* 0x000e620000002100 */
[----:B0-----:R-:W-:Y:S01]  /*0920*/  MOV R3, RZ ;  /* 0x000000ff00037202 */ /* 0x001fe20000000f00 */
[----:B------:R-:W0:Y:S02]  /*0930*/  LDCU.64 UR12, c[0x0][0x358] ;  /* 0x00006b00ff0c77ac */ /* 0x000e240008000a00 */
[----:B01----:R-:W-:-:S07]  /*0940*/  SHF.L.U32 R2, R0, 0x1, RZ ;  /* 0x0000000100027819 */ /* 0x003fce00000006ff */
.L_x_6:
[----:B------:R-:W-:Y:S01]  /*0950*/  BAR.SYNC.DEFER_BLOCKING 0x0 ;  /* 0x0000000000007b1d */ /* 0x000fe20000010000 */
[----:B------:R-:W-:-:S04]  /*0960*/  SHF.L.U32 R5, R3, 0x4, RZ ;  /* 0x0000000403057819 */ /* 0x000fc800000006ff */
[----:B0-----:R-:W-:Y:S01]  /*0970*/  LOP3.LUT R21, R5, R2, RZ, 0xfc, !PT ;  /* 0x0000000205157212 */ /* 0x001fe200078efcff */
[----:B------:R-:W-:-:S06]  /*0980*/  UMOV UR4, 0x80 ;  /* 0x0000008000047882 */ /* 0x000fcc0000000000 */
.L_x_1:
[----:B------:R-:W0:Y:S01]  /*0990*/  LDC.64 R4, c[0x0][0x380] ;  /* 0x0000e000ff047b82 */ /* 0x000e220000000a00 */
[C---:B------:R-:W-:Y:S02]  /*09a0*/  IADD3 R9, PT, PT, R21.reuse, 0x1000, RZ ;  /* 0x0000100015097810 */ /* 0x040fe40007ffe0ff */
[C---:B------:R-:W-:Y:S02]  /*09b0*/  IADD3 R11, PT, PT, R21.reuse, 0x2000, RZ ;  /* 0x00002000150b7810 */ /* 0x040fe40007ffe0ff */
[C---:B------:R-:W-:Y:S02]  /*09c0*/  IADD3 R13, PT, PT, R21.reuse, 0x3000, RZ ;  /* 0x00003000150d7810 */ /* 0x040fe40007ffe0ff */
[C---:B------:R-:W-:Y:S02]  /*09d0*/  IADD3 R15, PT, PT, R21.reuse, 0x4000, RZ ;  /* 0x00004000150f7810 */ /* 0x040fe40007ffe0ff */
[C---:B------:R-:W-:Y:S02]  /*09e0*/  IADD3 R17, PT, PT, R21.reuse, 0x5000, RZ ;  /* 0x0000500015117810 */ /* 0x040fe40007ffe0ff */
[----:B------:R-:W-:-:S02]  /*09f0*/  IADD3 R19, PT, PT, R21, 0x6000, RZ ;  /* 0x0000600015137810 */ /* 0x000fc40007ffe0ff */
[----:B------:R-:W-:Y:S01]  /*0a00*/  IADD3 R23, PT, PT, R21, 0x7000, RZ ;  /* 0x0000700015177810 */ /* 0x000fe20007ffe0ff */
[----:B0-----:R-:W-:-:S04]  /*0a10*/  IMAD.WIDE.U32 R8, R9, 0x4, R4 ;  /* 0x0000000409087825 */ /* 0x001fc800078e0004 */
[--C-:B------:R-:W-:Y:S01]  /*0a20*/  IMAD.WIDE.U32 R10, R11, 0x4, R4.reuse ;  /* 0x000000040b0a7825 */ /* 0x100fe200078e0004 */
[----:B------:R-:W2:Y:S03]  /*0a30*/  LDG.E.64.CONSTANT R42, desc[UR12][R8.64] ;  /* 0x0000000c082a7981 */ /* 0x000ea6000c1e9b00 */
[--C-:B------:R-:W-:Y:S01]  /*0a40*/  IMAD.WIDE.U32 R12, R13, 0x4, R4.reuse ;  /* 0x000000040d0c7825 */ /* 0x100fe200078e0004 */
[----:B------:R-:W3:Y:S03]  /*0a50*/  LDG.E.64.CONSTANT R44, desc[UR12][R8.64+0x20] ;  /* 0x0000200c082c7981 */ /* 0x000ee6000c1e9b00 */
[--C-:B------:R-:W-:Y:S01]  /*0a60*/  IMAD.WIDE.U32 R6, R21, 0x4, R4.reuse ;  /* 0x0000000415067825 */ /* 0x100fe200078e0004 */
[----:B------:R-:W4:Y:S03]  /*0a70*/  LDG.E.64.CONSTANT R46, desc[UR12][R8.64+0x1000] ;  /* 0x0010000c082e7981 */ /* 0x000f26000c1e9b00 */
[--C-:B------:R-:W-:Y:S01]  /*0a80*/  IMAD.WIDE.U32 R14, R15, 0x4, R4.reuse ;  /* 0x000000040f0e7825 */ /* 0x100fe200078e0004 */
[----:B------:R-:W5:Y:S03]  /*0a90*/  LDG.E.64.CONSTANT R26, desc[UR12][R6.64] ;  /* 0x0000000c061a7981 */ /* 0x000f66000c1e9b00 */
[--C-:B------:R-:W-:Y:S01]  /*0aa0*/  IMAD.WIDE.U32 R16, R17, 0x4, R4.reuse ;  /* 0x0000000411107825 */ /* 0x100fe200078e0004 */
[----:B------:R-:W5:Y:S03]  /*0ab0*/  LDG.E.64.CONSTANT R28, desc[UR12][R6.64+0x20] ;  /* 0x0000200c061c7981 */ /* 0x000f66000c1e9b00 */
[--C-:B------:R-:W-:Y:S01]  /*0ac0*/  IMAD.WIDE.U32 R18, R19, 0x4, R4.reuse ;  /* 0x0000000413127825 */ /* 0x100fe200078e0004 */
[----:B------:R-:W5:Y:S03]  /*0ad0*/  LDG.E.64.CONSTANT R30, desc[UR12][R6.64+0x1000] ;  /* 0x0010000c061e7981 */ /* 0x000f66000c1e9b00 */
[----:B------:R-:W-:Y:S01]  /*0ae0*/  IMAD.WIDE.U32 R4, R23, 0x4, R4 ;  /* 0x0000000417047825 */ /* 0x000fe200078e0004 */
[----:B------:R-:W5:Y:S04]  /*0af0*/  LDG.E.64.CONSTANT R32, desc[UR12][R6.64+0x1020] ;  /* 0x0010200c06207981 */ /* 0x000f68000c1e9b00 */
        /* <DEDUP_REMOVED lines=48> */
[----:B------:R0:W5:Y:S04]  /*0e00*/  LDG.E.64.CONSTANT R136, desc[UR12][R18.64+0x3020] ;  /* 0x0030200c12887981 */ /* 0x000168000c1e9b00 */
[----:B------:R-:W5:Y:S04]  /*0e10*/  LDG.E.64.CONSTANT R6, desc[UR12][R4.64] ;  /* 0x0000000c04067981 */ /* 0x000f68000c1e9b00 */
[----:B------:R-:W5:Y:S04]  /*0e20*/  LDG.E.64.CONSTANT R8, desc[UR12][R4.64+0x20] ;  /* 0x0000200c04087981 */ /* 0x000f68000c1e9b00 */
[----:B------:R-:W5:Y:S04]  /*0e30*/  LDG.E.64.CONSTANT R10, desc[UR12][R4.64+0x1000] ;  /* 0x0010000c040a7981 */ /* 0x000f68000c1e9b00 */
[----:B------:R-:W5:Y:S04]  /*0e40*/  LDG.E.64.CONSTANT R12, desc[UR12][R4.64+0x1020] ;  /* 0x0010200c040c7981 */ /* 0x000f68000c1e9b00 */
[----:B------:R-:W5:Y:S04]  /*0e50*/  LDG.E.64.CONSTANT R14, desc[UR12][R4.64+0x2000] ;  /* 0x0020000c040e7981 */ /* 0x000f68000c1e9b00 */
[----:B------:R-:W5:Y:S04]  /*0e60*/  LDG.E.64.CONSTANT R16, desc[UR12][R4.64+0x2020] ;  /* 0x0020200c04107981 */ /* 0x000f68000c1e9b00 */
[----:B------:R-:W5:Y:S04]  /*0e70*/  LDG.E.64.CONSTANT R22, desc[UR12][R4.64+0x3000] ;  /* 0x0030000c04167981 */ /* 0x000f68000c1e9b00 */
[----:B------:R-:W5:Y:S01]  /*0e80*/  LDG.E.64.CONSTANT R24, desc[UR12][R4.64+0x3020] ;  /* 0x0030200c04187981 */ /* 0x000f62000c1e9b00 */
[----:B------:R-:W1:Y:S01]  /*0e90*/  S2UR UR21, SR_CgaCtaId ;  /* 0x00000000001579c3 */ /* 0x000e620000008800 */
[----:B------:R-:W-:-:S02]  /*0ea0*/  UMOV UR20, 0x400 ;  /* 0x0000040000147882 */ /* 0x000fc40000000000 */
[----:B-1----:R-:W-:-:S06]  /*0eb0*/  ULEA UR5, UR21, UR20, 0x18 ;  /* 0x0000001415057291 */ /* 0x002fcc000f8ec0ff */
[----:B0-----:R-:W-:-:S05]  /*0ec0*/  LEA R18, R0, UR5, 0x3 ;  /* 0x0000000500127c11 */ /* 0x001fca000f8e18ff */
[----:B--2---:R0:W-:Y:S04]  /*0ed0*/  STS.64 [R18+UR4+0x80], R42 ;  /* 0x0000802a12007988 */ /* 0x0041e80008000a04 */
[----:B---3--:R0:W-:Y:S04]  /*0ee0*/  STS.64 [R18+UR4+0xa0], R44 ;  /* 0x0000a02c12007988 */ /* 0x0081e80008000a04 */
[----:B----4-:R0:W-:Y:S04]  /*0ef0*/  STS.64 [R18+UR4+0xc0], R46 ;  /* 0x0000c02e12007988 */ /* 0x0101e80008000a04 */
[----:B-----5:R0:W-:Y:S04]  /*0f00*/  STS.64 [R18+UR4+-0x80], R26 ;  /* 0xffff801a12007988 */ /* 0x0201e80008000a04 */
[----:B------:R0:W-:Y:S04]  /*0f10*/  STS.64 [R18+UR4+-0x60], R28 ;  /* 0xffffa01c12007988 */ /* 0x0001e80008000a04 */
[----:B------:R0:W-:Y:S04]  /*0f20*/  STS.64 [R18+UR4+-0x40], R30 ;  /* 0xffffc01e12007988 */ /* 0x0001e80008000a04 */
[----:B------:R0:W-:Y:S04]  /*0f30*/  STS.64 [R18+UR4+-0x20], R32 ;  /* 0xffffe02012007988 */ /* 0x0001e80008000a04 */
[----:B------:R0:W-:Y:S04]  /*0f40*/  STS.64 [R18+UR4], R34 ;  /* 0x0000002212007988 */ /* 0x0001e80008000a04 */
[----:B------:R0:W-:Y:S04]  /*0f50*/  STS.64 [R18+UR4+0x20], R36 ;  /* 0x0000202412007988 */ /* 0x0001e80008000a04 */
        /* <DEDUP_REMOVED lines=54> */
[----:B------:R0:W-:Y:S01]  /*12c0*/  STS.64 [R18+UR4+0x760], R24 ;  /* 0x0007601812007988 */ /* 0x0001e20008000a04 */
[----:B------:R-:W-:-:S04]  /*12d0*/  UIADD3 UR4, UPT, UPT, UR4, 0x800, URZ ;  /* 0x0000080004047890 */ /* 0x000fc8000fffe0ff */
[----:B------:R-:W-:Y:S01]  /*12e0*/  UISETP.NE.AND UP0, UPT, UR4, 0x8080, UPT ;  /* 0x000080800400788c */ /* 0x000fe2000bf05270 */
[----:B------:R-:W-:-:S08]  /*12f0*/  IADD3 R21, PT, PT, R21, 0x8000, RZ ;  /* 0x0000800015157810 */ /* 0x000fd00007ffe0ff */
[----:B0-----:R-:W-:Y:S05]  /*1300*/  BRA.U UP0, `(.L_x_1) ;  /* 0xfffffff500a07547 */ /* 0x001fea000b83ffff */
[----:B------:R-:W0:Y:S08]  /*1310*/  S2UR UR4, SR_CTAID.X ;  /* 0x00000000000479c3 */ /* 0x000e300000002500 */
[----:B------:R-:W1:Y:S01]  /*1320*/  LDC.64 R18, c[0x0][0x388] ;  /* 0x0000e200ff127b82 */ /* 0x000e620000000a00 */
[----:B0-----:R-:W-:-:S06]  /*1330*/  USHF.L.U32 UR4, UR4, 0x6, URZ ;  /* 0x0000000604047899 */ /* 0x001fcc00080006ff */
[----:B------:R-:W-:Y:S01]  /*1340*/  LOP3.LUT R4, R0, UR4, RZ, 0xfc, !PT ;  /* 0x0000000400047c12 */ /* 0x000fe2000f8efcff */
[----:B------:R-:W-:-:S03]  /*1350*/  UMOV UR4, URZ ;  /* 0x000000ff00047c82 */ /* 0x000fc60008000000 */
[----:B------:R-:W-:-:S07]  /*1360*/  LEA R47, R3, R4, 0x10 ;  /* 0x00000004032f7211 */ /* 0x000fce00078e80ff */
.L_x_2:
[----:B------:R-:W-:Y:S02]  /*1370*/  USHF.L.U32 UR5, UR4, 0x8, URZ ;  /* 0x0000000804057899 */ /* 0x000fe400080006ff */
[----:B------:R-:W-:Y:S02]  /*1380*/  USHF.L.U32 UR19, UR4, 0x2, URZ ;  /* 0x0000000204137899 */ /* 0x000fe400080006ff */
[----:B------:R-:W-:Y:S02]  /*1390*/  ULOP3.LUT UR5, UR5, 0xf000, URZ, 0xc0, !UPT ;  /* 0x0000f00005057892 */ /* 0x000fe4000f8ec0ff */
[----:B------:R-:W-:Y:S02]  /*13a0*/  UIADD3 UR6, UPT, UPT, UR19, 0x8, URZ ;  /* 0x0000000813067890 */ /* 0x000fe4000fffe0ff */
[----:B------:R-:W-:Y:S02]  /*13b0*/  ULOP3.LUT UR7, UR19, 0x20, URZ, 0xc0, !UPT ;  /* 0x0000002013077892 */ /* 0x000fe4000f8ec0ff */
[----:B------:R-:W-:Y:S01]  /*13c0*/  ULOP3.LUT UR6, UR6, 0x28, URZ, 0xc0, !UPT ;  /* 0x0000002806067892 */ /* 0x000fe2000f8ec0ff */
[----:B0-----:R-:W-:Y:S01]  /*13d0*/  IADD3 R4, PT, PT, R47, UR5, RZ ;  /* 0x000000052f047c10 */ /* 0x001fe2000fffe0ff */
[----:B------:R-:W-:-:S04]  /*13e0*/  UIADD3 UR5, UPT, UPT, UR19, 0x4, URZ ;  /* 0x0000000413057890 */ /* 0x000fc8000fffe0ff */
[C---:B------:R-:W-:Y:S01]  /*13f0*/  IADD3 R15, PT, PT, R4.reuse, UR6, RZ ;  /* 0x00000006040f7c10 */ /* 0x040fe2000fffe0ff */
[----:B------:R-:W-:Y:S02]  /*1400*/  UIADD3 UR6, UPT, UPT, UR19, 0x10, URZ ;  /* 0x0000001013067890 */ /* 0x000fe4000fffe0ff */
[----:B------:R-:W-:Y:S02]  /*1410*/  ULOP3.LUT UR5, UR5, 0x24, URZ, 0xc0, !UPT ;  /* 0x0000002405057892 */ /* 0x000fe4000f8ec0ff */
[----:B------:R-:W-:Y:S01]  /*1420*/  ULOP3.LUT UR6, UR6, 0x30, URZ, 0xc0, !UPT ;  /* 0x0000003006067892 */ /* 0x000fe2000f8ec0ff */
[C---:B------:R-:W-:Y:S01]  /*1430*/  IADD3 R5, PT, PT, R4.reuse, UR7, RZ ;  /* 0x0000000704057c10 */ /* 0x040fe2000fffe0ff */
[----:B------:R-:W-:Y:S01]  /*1440*/  UIADD3 UR7, UPT, UPT, UR4, 0x8, URZ ;  /* 0x0000000804077890 */ /* 0x000fe2000fffe0ff */
[--C-:B-1----:R-:W-:Y:S01]  /*1450*/  IMAD.WIDE.U32 R8, R15, 0x4, R18.reuse ;  /* 0x000000040f087825 */ /* 0x102fe200078e0012 */
[C---:B------:R-:W-:Y:S02]  /*1460*/  IADD3 R13, PT, PT, R4.reuse, UR5, RZ ;  /* 0x00000005040d7c10 */ /* 0x040fe4000fffe0ff */
[----:B------:R-:W-:Y:S01]  /*1470*/  IADD3 R11, PT, PT, R4, UR6, RZ ;  /* 0x00000006040b7c10 */ /* 0x000fe2000fffe0ff */
[----:B------:R-:W-:Y:S01]  /*1480*/  USHF.L.U32 UR5, UR7, 0x8, URZ ;  /* 0x0000000807057899 */ /* 0x000fe200080006ff */
[----:B------:R0:W2:Y:S01]  /*1490*/  LDG.E.CONSTANT R26, desc[UR12][R8.64] ;  /* 0x0000000c081a7981 */ /* 0x0000a2000c1e9900 */
[----:B------:R-:W-:Y:S01]  /*14a0*/  UIADD3 UR10, UPT, UPT, UR4, 0x10, URZ ;  /* 0x00000010040a7890 */ /* 0x000fe2000fffe0ff */
[----:B------:R-:W-:Y:S01]  /*14b0*/  IMAD.WIDE.U32 R6, R13, 0x4, R18 ;  /* 0x000000040d067825 */ /* 0x000fe200078e0012 */
[----:B------:R-:W-:-:S02]  /*14c0*/  USHF.L.U32 UR8, UR7, 0x2, URZ ;  /* 0x0000000207087899 */ /* 0x000fc400080006ff */
[----:B------:R-:W-:Y:S01]  /*14d0*/  ULOP3.LUT UR5, UR5, 0xf000, URZ, 0xc0, !UPT ;  /* 0x0000f00005057892 */ /* 0x000fe2000f8ec0ff */
[--C-:B------:R-:W-:Y:S01]  /*14e0*/  IMAD.WIDE.U32 R10, R11, 0x4, R18.reuse ;  /* 0x000000040b0a7825 */ /* 0x100fe200078e0012 */
[----:B------:R-:W-:Y:S01]  /*14f0*/  USHF.L.U32 UR11, UR10, 0x8, URZ ;  /* 0x000000080a0b7899 */ /* 0x000fe200080006ff */
[----:B------:R-:W-:Y:S01]  /*1500*/  IADD3 R17, PT, PT, R13, 0x10, RZ ;  /* 0x000000100d117810 */ /* 0x000fe20007ffe0ff */
[----:B------:R-:W-:Y:S01]  /*1510*/  USHF.L.U32 UR14, UR10, 0x2, URZ ;  /* 0x000000020a0e7899 */ /* 0x000fe200080006ff */
[----:B------:R-:W-:Y:S01]  /*1520*/  IMAD.WIDE.U32 R4, R5, 0x4, R18 ;  /* 0x0000000405047825 */ /* 0x000fe200078e0012 */
[----:B------:R-:W-:Y:S01]  /*1530*/  UIADD3 UR6, UPT, UPT, UR19, 0x28, URZ ;  /* 0x0000002813067890 */ /* 0x000fe2000fffe0ff */
[----:B------:R1:W3:Y:S01]  /*1540*/  LDG.E.CONSTANT R30, desc[UR12][R10.64] ;  /* 0x0000000c0a1e7981 */ /* 0x0002e2000c1e9900 */
[----:B------:R-:W-:Y:S01]  /*1550*/  ULOP3.LUT UR10, UR8, 0x20, URZ, 0xc0, !UPT ;  /* 0x00000020080a7892 */ /* 0x000fe2000f8ec0ff */
[----:B0-----:R-:W-:Y:S01]  /*1560*/  IADD3 R9, PT, PT, R15, 0x10, RZ ;  /* 0x000000100f097810 */ /* 0x001fe20007ffe0ff */
[----:B------:R-:W-:Y:S01]  /*1570*/  UIADD3 UR18, UPT, UPT, UR4, 0x18, URZ ;  /* 0x0000001804127890 */ /* 0x000fe2000fffe0ff */
[----:B------:R-:W-:Y:S01]  /*1580*/  IADD3 R15, PT, PT, R13, 0x8, RZ ;  /* 0x000000080d0f7810 */ /* 0x000fe20007ffe0ff */
[----:B------:R-:W-:Y:S01]  /*1590*/  UIADD3 UR9, UPT, UPT, UR19, 0x30, URZ ;  /* 0x0000003013097890 */ /* 0x000fe2000fffe0ff */
[----:B------:R0:W4:Y:S01]  /*15a0*/  LDG.E.CONSTANT R24, desc[UR12][R6.64] ;  /* 0x0000000c06187981 */ /* 0x000122000c1e9900 */
[----:B------:R-:W-:-:S02]  /*15b0*/  UIADD3 UR16, UPT, UPT, UR19, 0x48, URZ ;  /* 0x0000004813107890 */ /* 0x000fc4000fffe0ff */
[----:B------:R-:W-:Y:S01]  /*15c0*/  ULOP3.LUT UR11, UR11, 0xf000, URZ, 0xc0, !UPT ;  /* 0x0000f0000b0b7892 */ /* 0x000fe2000f8ec0ff */
[----:B-1----:R-:W-:Y:S01]  /*15d0*/  IADD3 R10, PT, PT, R47, UR5, RZ ;  /* 0x000000052f0a7c10 */ /* 0x002fe2000fffe0ff */
[----:B------:R-:W-:Y:S01]  /*15e0*/  UIADD3 UR7, UPT, UPT, UR19, 0x24, URZ ;  /* 0x0000002413077890 */ /* 0x000fe2000fffe0ff */
[----:B------:R1:W5:Y:S01]  /*15f0*/  LDG.E.CONSTANT R22, desc[UR12][R4.64] ;  /* 0x0000000c04167981 */ /* 0x000362000c1e9900 */
[----:B------:R-:W-:Y:S01]  /*1600*/  ULOP3.LUT UR6, UR6, 0x28, URZ, 0xc0, !UPT ;  /* 0x0000002806067892 */ /* 0x000fe2000f8ec0ff */
[C---:B------:R-:W-:Y:S01]  /*1610*/  IADD3 R11, PT, PT, R10.reuse, UR10, RZ ;  /* 0x0000000a0a0b7c10 */ /* 0x040fe2000fffe0ff */
[----:B------:R-:W-:Y:S01]  /*1620*/  USHF.L.U32 UR5, UR18, 0x8, URZ ;  /* 0x0000000812057899 */ /* 0x000fe200080006ff */
[--C-:B0-----:R-:W-:Y:S01]  /*1630*/  IMAD.WIDE.U32 R6, R17, 0x4, R18.reuse ;  /* 0x0000000411067825 */ /* 0x101fe200078e0012 */
[----:B------:R-:W-:Y:S02]  /*1640*/  ULOP3.LUT UR10, UR9, 0x30, URZ, 0xc0, !UPT ;  /* 0x00000030090a7892 */ /* 0x000fe4000f8ec0ff */
[----:B------:R-:W-:Y:S01]  /*1650*/  ULOP3.LUT UR16, UR16, 0x28, URZ, 0xc0, !UPT ;  /* 0x0000002810107892 */ /* 0x000fe2000f8ec0ff */
[----:B------:R-:W-:Y:S01]  /*1660*/  IADD3 R13, PT, PT, R13, 0x18, RZ ;  /* 0x000000180d0d7810 */ /* 0x000fe20007ffe0ff */
[----:B------:R-:W-:Y:S01]  /*1670*/  ULOP3.LUT UR9, UR7, 0x24, URZ, 0xc0, !UPT ;  /* 0x0000002407097892 */ /* 0x000fe2000f8ec0ff */
[--C-:B-1----:R-:W-:Y:S01]  /*1680*/  IMAD.WIDE.U32 R4, R15, 0x4, R18.reuse ;  /* 0x000000040f047825 */ /* 0x102fe200078e0012 */
[----:B------:R-:W-:Y:S01]  /*1690*/  IADD3 R12, PT, PT, R47, UR11, RZ ;  /* 0x0000000b2f0c7c10 */ /* 0x000fe2000fffe0ff */
[----:B------:R-:W-:Y:S01]  /*16a0*/  UIADD3 UR7, UPT, UPT, UR19, 0x68, URZ ;  /* 0x0000006813077890 */ /* 0x000fe2000fffe0ff */
[----:B------:R-:W-:Y:S01]  /*16b0*/  IADD3 R27, PT, PT, R10, UR6, RZ ;  /* 0x000000060a1b7c10 */ /* 0x000fe2000fffe0ff */
[----:B------:R-:W-:Y:S01]  /*16c0*/  ULOP3.LUT UR5, UR5, 0xf000, URZ, 0xc0, !UPT ;  /* 0x0000f00005057892 */ /* 0x000fe2000f8ec0ff */
[----:B------:R0:W5:Y:S01]  /*16d0*/  LDG.E.CONSTANT R32, desc[UR12][R6.64] ;  /* 0x0000000c06207981 */ /* 0x000162000c1e9900 */
[----:B------:R-:W-:Y:S01]  /*16e0*/  USHF.L.U32 UR6, UR18, 0x2, URZ ;  /* 0x0000000212067899 */ /* 0x000fe200080006ff */
[--C-:B------:R-:W-:Y:S01]  /*16f0*/  IMAD.WIDE.U32 R8, R9, 0x4, R18.reuse ;  /* 0x0000000409087825 */ /* 0x100fe200078e0012 */
[----:B------:R-:W-:Y:S01]  /*1700*/  UIADD3 UR17, UPT, UPT, UR19, 0x50, URZ ;  /* 0x0000005013117890 */ /* 0x000fe2000fffe0ff */
[----:B------:R1:W5:Y:S01]  /*1710*/  LDG.E.CONSTANT R28, desc[UR12][R4.64] ;  /* 0x0000000c041c7981 */ /* 0x000362000c1e9900 */
[----:B------:R-:W-:Y:S01]  /*1720*/  UIADD3 UR15, UPT, UPT, UR19, 0x44, URZ ;  /* 0x00000044130f7890 */ /* 0x000fe2000fffe0ff */
[----:B------:R-:W-:Y:S01]  /*1730*/  IADD3 R39, PT, PT, R12, UR16, RZ ;  /* 0x000000100c277c10 */ /* 0x000fe2000fffe0ff */
[----:B------:R-:W-:Y:S01]  /*1740*/  ULOP3.LUT UR7, UR7, 0x28, URZ, 0xc0, !UPT ;  /* 0x0000002807077892 */ /* 0x000fe2000f8ec0ff */
[C---:B------:R-:W-:Y:S01]  /*1750*/  IADD3 R25, PT, PT, R10.reuse, UR9, RZ ;  /* 0x000000090a197c10 */ /* 0x040fe2000fffe0ff */
[--C-:B0-----:R-:W-:Y:S01]  /*1760*/  IMAD.WIDE.U32 R6, R11, 0x4, R18.reuse ;  /* 0x000000040b067825 */ /* 0x101fe200078e0012 */
[----:B------:R-:W-:Y:S01]  /*1770*/  ULOP3.LUT UR9, UR6, 0x20, URZ, 0xc0, !UPT ;  /* 0x0000002006097892 */ /* 0x000fe2000f8ec0ff */
[----:B------:R-:W-:Y:S01]  /*1780*/  IADD3 R20, PT, PT, R47, UR5, RZ ;  /* 0x000000052f147c10 */ /* 0x000fe2000fffe0ff */
[----:B------:R0:W5:Y:S01]  /*1790*/  LDG.E.CONSTANT R34, desc[UR12][R8.64] ;  /* 0x0000000c08227981 */ /* 0x000162000c1e9900 */
[--C-:B-1----:R-:W-:Y:S01]  /*17a0*/  IMAD.WIDE.U32 R4, R13, 0x4, R18.reuse ;  /* 0x000000040d047825 */ /* 0x102fe200078e0012 */
[----:B------:R-:W-:Y:S01]  /*17b0*/  IADD3 R11, PT, PT, R10, UR10, RZ ;  /* 0x0000000a0a0b7c10 */ /* 0x000fe2000fffe0ff */
[----:B------:R-:W-:Y:S01]  /*17c0*/  ULOP3.LUT UR17, UR17, 0x30, URZ, 0xc0, !UPT ;  /* 0x0000003011117892 */ /* 0x000fe2000f8ec0ff */
[----:B------:R1:W5:Y:S01]  /*17d0*/  LDG.E.CONSTANT R29, desc[UR12][R6.64] ;  /* 0x0000000c061d7981 */ /* 0x000362000c1e9900 */
[----:B------:R-:W-:Y:S01]  /*17e0*/  ULOP3.LUT UR15, UR15, 0x24, URZ, 0xc0, !UPT ;  /* 0x000000240f0f7892 */ /* 0x000fe2000f8ec0ff */
[C---:B------:R-:W-:Y:S01]  /*17f0*/  IADD3 R17, PT, PT, R20.reuse, UR7, RZ ;  /* 0x0000000714117c10 */ /* 0x040fe2000fffe0ff */
[----:B------:R-:W-:Y:S01]  /*1800*/  ULOP3.LUT UR10, UR14, 0x20, URZ, 0xc0, !UPT ;  /* 0x000000200e0a7892 */ /* 0x000fe2000f8ec0ff */
[----:B------:R1:W5:Y:S01]  /*1810*/  LDG.E.CONSTANT R36, desc[UR12][R4.64] ;  /* 0x0000000c04247981 */ /* 0x000362000c1e9900 */
[----:B0-----:R-:W-:Y:S01]  /*1820*/  IMAD.WIDE.U32 R8, R27, 0x4, R18 ;  /* 0x000000041b087825 */ /* 0x001fe200078e0012 */
[----:B------:R-:W-:-:S03]  /*1830*/  IADD3 R13, PT, PT, R20, UR9, RZ ;  /* 0x00000009140d7c10 */ /* 0x000fc6000fffe0ff */
[--C-:B-1----:R-:W-:Y:S01]  /*1840*/  IMAD.WIDE.U32 R6, R39, 0x4, R18.reuse ;  /* 0x0000000427067825 */ /* 0x102fe200078e0012 */
[C---:B------:R-:W-:Y:S01]  /*1850*/  IADD3 R15, PT, PT, R12.reuse, UR17, RZ ;  /* 0x000000110c0f7c10 */ /* 0x040fe2000fffe0ff */
[----:B------:R0:W5:Y:S02]  /*1860*/  LDG.E.CONSTANT R33, desc[UR12][R8.64] ;  /* 0x0000000c08217981 */ /* 0x000164000c1e9900 */
[--C-:B------:R-:W-:Y:S01]  /*1870*/  IMAD.WIDE.U32 R4, R25, 0x4, R18.reuse ;  /* 0x0000000419047825 */ /* 0x100fe200078e0012 */
[C---:B------:R-:W-:Y:S01]  /*1880*/  IADD3 R45, PT, PT, R12.reuse, UR15, RZ ;  /* 0x0000000f0c2d7c10 */ /* 0x040fe2000fffe0ff */
[----:B------:R1:W5:Y:S02]  /*1890*/  LDG.E.CONSTANT R42, desc[UR12][R6.64] ;  /* 0x0000000c062a7981 */ /* 0x000364000c1e9900 */
[----:B------:R-:W-:Y:S01]  /*18a0*/  IMAD.WIDE.U32 R10, R11, 0x4, R18 ;  /* 0x000000040b0a7825 */ /* 0x000fe200078e0012 */
[----:B------:R-:W-:Y:S01]  /*18b0*/  IADD3 R39, PT, PT, R39, 0x10, RZ ;  /* 0x0000001027277810 */ /* 0x000fe20007ffe0ff */
[----:B------:R1:W5:Y:S01]  /*18c0*/  LDG.E.CONSTANT R31, desc[UR12][R4.64] ;  /* 0x0000000c041f7981 */ /* 0x000362000c1e9900 */
[----:B0-----:R-:W-:Y:S01]  /*18d0*/  IADD3 R9, PT, PT, R12, UR10, RZ ;  /* 0x0000000a0c097c10 */ /* 0x001fe2000fffe0ff */
[----:B------:R-:W-:-:S02]  /*18e0*/  UIADD3 UR5, UPT, UPT, UR19, 0x64, URZ ;  /* 0x0000006413057890 */ /* 0x000fc4000fffe0ff */
[----:B------:R0:W5:Y:S01]  /*18f0*/  LDG.E.CONSTANT R37, desc[UR12][R10.64] ;  /* 0x0000000c0a257981 */ /* 0x000162000c1e9900 */
[----:B-1----:R-:W-:Y:S01]  /*1900*/  IMAD.WIDE.U32 R6, R17, 0x4, R18 ;  /* 0x0000000411067825 */ /* 0x002fe200078e0012 */
[----:B------:R-:W-:-:S03]  /*1910*/  IADD3 R35, PT, PT, R25, 0x10, RZ ;  /* 0x0000001019237810 */ /* 0x000fc60007ffe0ff */
[--C-:B------:R-:W-:Y:S01]  /*1920*/  IMAD.WIDE.U32 R4, R13, 0x4, R18.reuse ;  /* 0x000000040d047825 */ /* 0x100fe200078e0012 */
[----:B------:R-:W-:Y:S01]  /*1930*/  IADD3 R13, PT, PT, R27, 0x10, RZ ;  /* 0x000000101b0d7810 */ /* 0x000fe20007ffe0ff */
[----:B------:R1:W5:Y:S01]  /*1940*/  LDG.E.CONSTANT R23, desc[UR12][R6.64] ;  /* 0x0000000c06177981 */ /* 0x000362000c1e9900 */
[----:B------:R-:W-:Y:S01]  /*1950*/  IADD3 R27, PT, PT, R25, 0x8, RZ ;  /* 0x00000008191b7810 */ /* 0x000fe20007ffe0ff */
[--C-:B0-----:R-:W-:Y:S01]  /*1960*/  IMAD.WIDE.U32 R10, R15, 0x4, R18.reuse ;  /* 0x000000040f0a7825 */ /* 0x101fe200078e0012 */
[----:B------:R-:W-:Y:S01]  /*1970*/  IADD3 R25, PT, PT, R25, 0x18, RZ ;  /* 0x0000001819197810 */ /* 0x000fe20007ffe0ff */
[----:B------:R-:W-:Y:S01]  /*1980*/  ULOP3.LUT UR5, UR5, 0x24, URZ, 0xc0, !UPT ;  /* 0x0000002405057892 */ /* 0x000fe2000f8ec0ff */
[----:B------:R0:W5:Y:S01]  /*1990*/  LDG.E.CONSTANT R21, desc[UR12][R4.64] ;  /* 0x0000000c04157981 */ /* 0x000162000c1e9900 */
[--C-:B------:R-:W-:Y:S01]  /*19a0*/  IMAD.WIDE.U32 R14, R45, 0x4, R18.reuse ;  /* 0x000000042d0e7825 */ /* 0x100fe200078e0012 */
[----:B------:R-:W-:Y:S02]  /*19b0*/  UIADD3 UR7, UPT, UPT, UR19, 0x70, URZ ;  /* 0x0000007013077890 */ /* 0x000fe4000fffe0ff */
[----:B------:R0:W5:Y:S01]  /*19c0*/  LDG.E.CONSTANT R46, desc[UR12][R10.64] ;  /* 0x0000000c0a2e7981 */ /* 0x000162000c1e9900 */
[----:B------:R-:W-:-:S04]  /*19d0*/  IMAD.WIDE.U32 R8, R9, 0x4, R18 ;  /* 0x0000000409087825 */ /* 0x000fc800078e0012 */
[--C-:B-1----:R-:W-:Y:S01]  /*19e0*/  IMAD.WIDE.U32 R6, R39, 0x4, R18.reuse ;  /* 0x0000000427067825 */ /* 0x102fe200078e0012 */
[----:B------:R1:W5:Y:S01]  /*19f0*/  LDG.E.CONSTANT R40, desc[UR12][R14.64] ;  /* 0x0000000c0e287981 */ /* 0x000362000c1e9900 */
[----:B0-----:R-:W-:Y:S01]  /*1a00*/  IADD3 R5, PT, PT, R45, 0x8, RZ ;  /* 0x000000082d057810 */ /* 0x001fe20007ffe0ff */
[----:B------:R-:W-:Y:S01]  /*1a10*/  ULOP3.LUT UR7, UR7, 0x30, URZ, 0xc0, !UPT ;  /* 0x0000003007077892 */ /* 0x000fe2000f8ec0ff */
[--C-:B------:R-:W-:Y:S01]  /*1a20*/  IMAD.WIDE.U32 R12, R13, 0x4, R18.reuse ;  /* 0x000000040d0c7825 */ /* 0x100fe200078e0012 */
[----:B------:R0:W5:Y:S03]  /*1a30*/  LDG.E.CONSTANT R38, desc[UR12][R8.64] ;  /* 0x0000000c08267981 */ /* 0x000166000c1e9900 */
[--C-:B------:R-:W-:Y:S01]  /*1a40*/  IMAD.WIDE.U32 R10, R35, 0x4, R18.reuse ;  /* 0x00000004230a7825 */ /* 0x100fe200078e0012 */
[----:B------:R0:W5:Y:S03]  /*1a50*/  LDG.E.CONSTANT R50, desc[UR12][R6.64] ;  /* 0x0000000c06327981 */ /* 0x000166000c1e9900 */
[--C-:B-1----:R-:W-:Y:S01]  /*1a60*/  IMAD.WIDE.U32 R14, R25, 0x4, R18.reuse ;  /* 0x00000004190e7825 */ /* 0x102fe200078e0012 */
[----:B------:R-:W-:Y:S01]  /*1a70*/  IADD3 R25, PT, PT, R45, 0x10, RZ ;  /* 0x000000102d197810 */ /* 0x000fe20007ffe0ff */
[----:B------:R1:W5:Y:S02]  /*1a80*/  LDG.E.CONSTANT R39, desc[UR12][R10.64] ;  /* 0x0000000c0a277981 */ /* 0x000364000c1e9900 */
[----:B0-----:R-:W-:-:S02]  /*1a90*/  IMAD.WIDE.U32 R8, R27, 0x4, R18 ;  /* 0x000000041b087825 */ /* 0x001fc400078e0012 */
[----:B------:R0:W5:Y:S01]  /*1aa0*/  LDG.E.CONSTANT R41, desc[UR12][R12.64] ;  /* 0x0000000c0c297981 */ /* 0x000162000c1e9900 */
[----:B------:R-:W-:Y:S01]  /*1ab0*/  IADD3 R7, PT, PT, R20, UR5, RZ ;  /* 0x0000000514077c10 */ /* 0x000fe2000fffe0ff */
[--C-:B------:R-:W-:Y:S01]  /*1ac0*/  IMAD.WIDE.U32 R4, R5, 0x4, R18.reuse ;  /* 0x0000000405047825 */ /* 0x100fe200078e0012 */
[----:B------:R-:W-:Y:S01]  /*1ad0*/  IADD3 R45, PT, PT, R45, 0x18, RZ ;  /* 0x000000182d2d7810 */ /* 0x000fe20007ffe0ff */
[----:B------:R0:W5:Y:S01]  /*1ae0*/  LDG.E.CONSTANT R43, desc[UR12][R14.64] ;  /* 0x0000000c0e2b7981 */ /* 0x000162000c1e9900 */
[----:B------:R-:W-:Y:S01]  /*1af0*/  IADD3 R27, PT, PT, R7, 0x18, RZ ;  /* 0x00000018071b7810 */ /* 0x000fe20007ffe0ff */
[----:B-1----:R-:W-:Y:S01]  /*1b00*/  IMAD.WIDE.U32 R10, R25, 0x4, R18 ;  /* 0x00000004190a7825 */ /* 0x002fe200078e0012 */
[----:B------:R-:W-:Y:S01]  /*1b10*/  IADD3 R25, PT, PT, R7, 0x10, RZ ;  /* 0x0000001007197810 */ /* 0x000fe20007ffe0ff */
[----:B------:R1:W5:Y:S01]  /*1b20*/  LDG.E.CONSTANT R35, desc[UR12][R8.64] ;  /* 0x0000000c08237981 */ /* 0x000362000c1e9900 */
[----:B0-----:R-:W-:-:S03]  /*1b30*/  IADD3 R13, PT, PT, R17, 0x10, RZ ;  /* 0x00000010110d7810 */ /* 0x001fc60007ffe0ff */
[----:B------:R0:W5:Y:S01]  /*1b40*/  LDG.E.CONSTANT R44, desc[UR12][R4.64] ;  /* 0x0000000c042c7981 */ /* 0x000162000c1e9900 */
[----:B------:R-:W-:-:S03]  /*1b50*/  IADD3 R15, PT, PT, R7, 0x8, RZ ;  /* 0x00000008070f7810 */ /* 0x000fc60007ffe0ff */
[----:B------:R0:W5:Y:S01]  /*1b60*/  LDG.E.CONSTANT R48, desc[UR12][R10.64] ;  /* 0x0000000c0a307981 */ /* 0x000162000c1e9900 */
[----:B-1----:R-:W-:Y:S01]  /*1b70*/  IADD3 R9, PT, PT, R20, UR7, RZ ;  /* 0x0000000714097c10 */ /* 0x002fe2000fffe0ff */
[----:B------:R-:W-:-:S04]  /*1b80*/  IMAD.WIDE.U32 R16, R45, 0x4, R18 ;  /* 0x000000042d107825 */ /* 0x000fc800078e0012 */
[--C-:B0-----:R-:W-:Y:S02]  /*1b90*/  IMAD.WIDE.U32 R4, R7, 0x4, R18.reuse ;  /* 0x0000000407047825 */ /* 0x101fe400078e0012 */
[----:B------:R-:W5:Y:S02]  /*1ba0*/  LDG.E.CONSTANT R16, desc[UR12][R16.64] ;  /* 0x0000000c10107981 */ /* 0x000f64000c1e9900 */
[--C-:B------:R-:W-:Y:S02]  /*1bb0*/  IMAD.WIDE.U32 R6, R15, 0x4, R18.reuse ;  /* 0x000000040f067825 */ /* 0x100fe400078e0012 */
[----:B------:R-:W5:Y:S02]  /*1bc0*/  LDG.E.CONSTANT R5, desc[UR12][R4.64] ;  /* 0x0000000c04057981 */ /* 0x000f64000c1e9900 */
[--C-:B------:R-:W-:Y:S02]  /*1bd0*/  IMAD.WIDE.U32 R12, R13, 0x4, R18.reuse ;  /* 0x000000040d0c7825 */ /* 0x100fe400078e0012 */
[----:B------:R-:W5:Y:S02]  /*1be0*/  LDG.E.CONSTANT R7, desc[UR12][R6.64] ;  /* 0x0000000c06077981 */ /* 0x000f64000c1e9900 */
[----:B------:R-:W-:-:S02]  /*1bf0*/  IMAD.WIDE.U32 R8, R9, 0x4, R18 ;  /* 0x0000000409087825 */ /* 0x000fc400078e0012 */
[----:B------:R0:W5:Y:S02]  /*1c00*/  LDG.E.CONSTANT R13, desc[UR12][R12.64] ;  /* 0x0000000c0c0d7981 */ /* 0x000164000c1e9900 */
[--C-:B------:R-:W-:Y:S02]  /*1c10*/  IMAD.WIDE.U32 R10, R25, 0x4, R18.reuse ;  /* 0x00000004190a7825 */ /* 0x100fe400078e0012 */
[----:B------:R-:W5:Y:S02]  /*1c20*/  LDG.E.CONSTANT R9, desc[UR12][R8.64] ;  /* 0x0000000c08097981 */ /* 0x000f64000c1e9900 */
[----:B------:R-:W-:Y:S02]  /*1c30*/  IMAD.WIDE.U32 R14, R27, 0x4, R18 ;  /* 0x000000041b0e7825 */ /* 0x000fe400078e0012 */
[----:B------:R-:W5:Y:S04]  /*1c40*/  LDG.E.CONSTANT R11, desc[UR12][R10.64] ;  /* 0x0000000c0a0b7981 */ /* 0x000f68000c1e9900 */
[----:B------:R-:W5:Y:S01]  /*1c50*/  LDG.E.CONSTANT R15, desc[UR12][R14.64] ;  /* 0x0000000c0e0f7981 */ /* 0x000f62000c1e9900 */
[----:B------:R-:W-:Y:S01]  /*1c60*/  UIADD3 UR5, UPT, UPT, UR20, 0x8000, URZ ;  /* 0x0000800014057890 */ /* 0x000fe2000fffe0ff */
[----:B0-----:R-:W-:-:S03]  /*1c70*/  LOP3.LUT R12, R0, UR19, RZ, 0xfc, !PT ;  /* 0x00000013000c7c12 */ /* 0x001fc6000f8efcff */
[----:B------:R-:W-:Y:S01]  /*1c80*/  ULEA UR5, UR21, UR5, 0x18 ;  /* 0x0000000515057291 */ /* 0x000fe2000f8ec0ff */
[----:B------:R-:W-:-:S05]  /*1c90*/  LOP3.LUT R4, R0, UR14, RZ, 0xfc, !PT ;  /* 0x0000000e00047c12 */ /* 0x000fca000f8efcff */
[----:B------:R-:W-:Y:S02]  /*1ca0*/  LEA R17, R12, UR5, 0x2 ;  /* 0x000000050c117c11 */ /* 0x000fe4000f8e10ff */
[----:B------:R-:W-:Y:S02]  /*1cb0*/  LOP3.LUT R12, R0, UR8, RZ, 0xfc, !PT ;  /* 0x00000008000c7c12 */ /* 0x000fe4000f8efcff */
[----:B------:R-:W-:Y:S02]  /*1cc0*/  LEA R25, R4, UR5, 0x2 ;  /* 0x0000000504197c11 */ /* 0x000fe4000f8e10ff */
[----:B------:R-:W-:Y:S02]  /*1cd0*/  LOP3.LUT R4, R0, UR6, RZ, 0xfc, !PT ;  /* 0x0000000600047c12 */ /* 0x000fe4000f8efcff */
[----:B------:R-:W-:Y:S02]  /*1ce0*/  LEA R12, R12, UR5, 0x2 ;  /* 0x000000050c0c7c11 */ /* 0x000fe4000f8e10ff */
[----:B------:R-:W-:Y:S01]  /*1cf0*/  LEA R4, R4, UR5, 0x2 ;  /* 0x0000000504047c11 */ /* 0x000fe2000f8e10ff */
[----:B------:R-:W-:-:S04]  /*1d00*/  UIADD3 UR4, UPT, UPT, UR4, 0x20, URZ ;  /* 0x0000002004047890 */ /* 0x000fc8000fffe0ff */
[----:B------:R-:W-:Y:S01]  /*1d10*/  UISETP.NE.AND UP0, UPT, UR4, 0x100, UPT ;  /* 0x000001000400788c */ /* 0x000fe2000bf05270 */
[----:B--2---:R0:W-:Y:S04]  /*1d20*/  STS [R17+0x20], R26 ;  /* 0x0000201a11007388 */ /* 0x0041e80000000800 */
[----:B---3--:R0:W-:Y:S04]  /*1d30*/  STS [R17+0x40], R30 ;  /* 0x0000401e11007388 */ /* 0x0081e80000000800 */
[----:B----4-:R0:W-:Y:S04]  /*1d40*/  STS [R17+0x10], R24 ;  /* 0x0000101811007388 */ /* 0x0101e80000000800 */
[----:B-----5:R0:W-:Y:S04]  /*1d50*/  STS [R17], R22 ;  /* 0x0000001611007388 */ /* 0x0201e80000000800 */
[----:B------:R0:W-:Y:S04]  /*1d60*/  STS [R17+0x50], R32 ;  /* 0x0000502011007388 */ /* 0x0001e80000000800 */
[----:B------:R0:W-:Y:S04]  /*1d70*/  STS [R17+0x30], R28 ;  /* 0x0000301c11007388 */ /* 0x0001e80000000800 */
[----:B------:R0:W-:Y:S04]  /*1d80*/  STS [R17+0x60], R34 ;  /* 0x0000602211007388 */ /* 0x0001e80000000800 */
[----:B------:R0:W-:Y:S04]  /*1d90*/  STS [R17+0x70], R36 ;  /* 0x0000702411007388 */ /* 0x0001e80000000800 */
[----:B------:R0:W-:Y:S04]  /*1da0*/  STS [R12], R29 ;  /* 0x0000001d0c007388 */ /* 0x0001e80000000800 */
[----:B------:R0:W-:Y:S04]  /*1db0*/  STS [R12+0x20], R33 ;  /* 0x000020210c007388 */ /* 0x0001e80000000800 */
        /* <DEDUP_REMOVED lines=21> */
[----:B------:R0:W-:Y:S01]  /*1f10*/  STS [R4+0x70], R15 ;  /* 0x0000700f04007388 */ /* 0x0001e20000000800 */
[----:B------:R-:W-:Y:S05]  /*1f20*/  BRA.U UP0, `(.L_x_2) ;  /* 0xfffffff500107547 */ /* 0x000fea000b83ffff */
[----:B------:R-:W-:Y:S01]  /*1f30*/  BAR.SYNC.DEFER_BLOCKING 0x0 ;  /* 0x0000000000007b1d */ /* 0x000fe20000010000 */
[----:B0-----:R-:W-:-:S07]  /*1f40*/  HFMA2 R4, -RZ, RZ, 0, 0 ;  /* 0x00000000ff047431 */ /* 0x001fce00000001ff */
.L_x_5:
[----:B------:R-:W-:Y:S02]  /*1f50*/  SHF.L.U32 R5, R4, 0x7, RZ ;  /* 0x0000000704057819 */ /* 0x000fe400000006ff */
[----:B0-----:R-:W-:Y:S02]  /*1f60*/  SHF.L.U32 R6, R0, 0x4, RZ ;  /* 0x0000000400067819 */ /* 0x001fe400000006ff */
[----:B------:R-:W-:Y:S02]  /*1f70*/  MOV R7, RZ ;  /* 0x000000ff00077202 */ /* 0x000fe40000000f00 */
[----:B------:R-:W-:-:S07]  /*1f80*/  LOP3.LUT R161, R5, R6, RZ, 0xfc, !PT ;  /* 0x0000000605a17212 */ /* 0x000fce00078efcff */
.L_x_4:
[----:B------:R-:W-:-:S04]  /*1f90*/  SHF.L.U32 R5, R7, 0x4, RZ ;  /* 0x0000000407057819 */ /* 0x000fc800000006ff */
[----:B0-----:R-:W-:-:S05]  /*1fa0*/  LEA R6, R5, R1, 0x2 ;  /* 0x0000000105067211 */ /* 0x001fca00078e10ff */
[----:B------:R0:W5:Y:S04]  /*1fb0*/  LDL.128 R8, [R6] ;  /* 0x0000000006087983 */ /* 0x0001680000100c00 */
[----:B------:R0:W5:Y:S04]  /*1fc0*/  LDL.128 R12, [R6+0x1000] ;  /* 0x00100000060c7983 */ /* 0x0001680000100c00 */
        /* <DEDUP_REMOVED lines=29> */
[----:B------:R0:W5:Y:S01]  /*21a0*/  LDL.128 R132, [R6+0x7030] ;  /* 0x0070300006847983 */ /* 0x0001620000100c00 */
[----:B------:R-:W1:Y:S01]  /*21b0*/  S2UR UR5, SR_CgaCtaId ;  /* 0x00000000000579c3 */ /* 0x000e620000008800 */
[----:B------:R-:W-:Y:S01]  /*21c0*/  IADD3 R7, PT, PT, R7, 0x1, RZ ;  /* 0x0000000107077810 */ /* 0x000fe20007ffe0ff */
[----:B------:R-:W-:Y:S01]  /*21d0*/  UMOV UR4, 0x400 ;  /* 0x0000040000047882 */ /* 0x000fe20000000000 */
[----:B------:R-:W-:Y:S01]  /*21e0*/  HFMA2 R136, -RZ, RZ, 0, 0 ;  /* 0x00000000ff887431 */ /* 0x000fe200000001ff */
[----:B------:R-:W-:Y:S01]  /*21f0*/  UIADD3 UR6, UPT, UPT, UR4, 0x8000, URZ ;  /* 0x0000800004067890 */ /* 0x000fe2000fffe0ff */
[----:B------:R-:W-:Y:S01]  /*2200*/  ISETP.NE.AND P0, PT, R7, 0x40, PT ;  /* 0x000000400700780c */ /* 0x000fe20003f05270 */
[----:B------:R-:W-:Y:S01]  /*2210*/  UPLOP3.LUT UP0, UPT, UPT, UPT, UPT, 0x80, 0x8 ;  /* 0x000000000008789c */ /* 0x000fe20003f0f070 */
[----:B------:R-:W-:Y:S01]  /*2220*/  LEA R163, R4, R5, 0x1 ;  /* 0x0000000504a37211 */ /* 0x000fe200078e08ff */
[----:B-1----:R-:W-:-:S02]  /*2230*/  ULEA UR4, UR5, UR4, 0x18 ;  /* 0x0000000405047291 */ /* 0x002fc4000f8ec0ff */
[----:B0-----:R-:W-:-:S12]  /*2240*/  ULEA UR6, UR5, UR6, 0x18 ;  /* 0x0000000605067291 */ /* 0x001fd8000f8ec0ff */
.L_x_3:
[----:B------:R-:W-:Y:S01]  /*2250*/  IADD3 R5, PT, PT, R163, R136, RZ ;  /* 0x00000088a3057210 */ /* 0x000fe20007ffe0ff */
[----:B------:R-:W-:Y:S01]  /*2260*/  UPLOP3.LUT UP1, UPT, UPT, UPT, UP0, 0x80, 0x8 ;  /* 0x000000000008789c */ /* 0x000fe20003f2f000 */
[----:B------:R-:W-:Y:S01]  /*2270*/  LEA R136, R136, R161, 0x6 ;  /* 0x000000a188887211 */ /* 0x000fe200078e30ff */
[----:B------:R-:W-:Y:S01]  /*2280*/  UPLOP3.LUT UP0, UPT, UPT, UPT, UPT, 0x40, 0x4 ;  /* 0x000000000004789c */ /* 0x000fe20003f0e870 */
[----:B------:R-:W-:Y:S02]  /*2290*/  LEA R5, R5, UR4, 0x2 ;  /* 0x0000000405057c11 */ /* 0x000fe4000f8e10ff */
[----:B------:R-:W-:-:S03]  /*22a0*/  LEA R144, R136, UR6, 0x2 ;  /* 0x0000000688907c11 */ /* 0x000fc6000f8e10ff */
[----:B------:R-:W-:Y:S04]  /*22b0*/  LDS R143, [R5] ;  /* 0x00000000058f7984 */ /* 0x000fe80000000800 */
[----:B0-----:R-:W0:Y:S04]  /*22c0*/  LDS.128 R148, [R144] ;  /* 0x0000000090947984 */ /* 0x001e280000000c00 */
[----:B------:R-:W1:Y:S04]  /*22d0*/  LDS.128 R152, [R144+0x10] ;  /* 0x0000100090987984 */ /* 0x000e680000000c00 */
[----:B------:R-:W2:Y:S04]  /*22e0*/  LDS.128 R156, [R144+0x20] ;  /* 0x00002000909c7984 */ /* 0x000ea80000000c00 */
[----:B------:R-:W3:Y:S04]  /*22f0*/  LDS R142, [R5+0x1000] ;  /* 0x00100000058e7984 */ /* 0x000ee80000000800 */
[----:B------:R-:W4:Y:S04]  /*2300*/  LDS R141, [R5+0x2000] ;  /* 0x00200000058d7984 */ /* 0x000f280000000800 */
[----:B------:R-:W4:Y:S04]  /*2310*/  LDS R140, [R5+0x3000] ;  /* 0x00300000058c7984 */ /* 0x000f280000000800 */
[----:B------:R-:W4:Y:S04]  /*2320*/  LDS R139, [R5+0x4000] ;  /* 0x00400000058b7984 */ /* 0x000f280000000800 */
[----:B------:R-:W4:Y:S04]  /*2330*/  LDS R138, [R5+0x5000] ;  /* 0x00500000058a7984 */ /* 0x000f280000000800 */
[----:B------:R-:W4:Y:S04]  /*2340*/  LDS R137, [R5+0x6000] ;  /* 0x0060000005897984 */ /* 0x000f280000000800 */
[----:B------:R-:W4:Y:S04]  /*2350*/  LDS R136, [R5+0x7000] ;  /* 0x0070000005887984 */ /* 0x000f280000000800 */
[----:B------:R-:W4:Y:S01]  /*2360*/  LDS.128 R144, [R144+0x30] ;  /* 0x0000300090907984 */ /* 0x000f220000000c00 */
[C---:B0----5:R-:W-:Y:S01]  /*2370*/  FFMA R8, R143.reuse, R148, R8 ;  /* 0x000000948f087223 */ /* 0x061fe20000000008 */
[C---:B------:R-:W-:Y:S01]  /*2380*/  FFMA R9, R143.reuse, R149, R9 ;  /* 0x000000958f097223 */ /* 0x040fe20000000009 */
[C---:B------:R-:W-:Y:S01]  /*2390*/  FFMA R10, R143.reuse, R150, R10 ;  /* 0x000000968f0a7223 */ /* 0x040fe2000000000a */
[C---:B------:R-:W-:Y:S01]  /*23a0*/  FFMA R11, R143.reuse, R151, R11 ;  /* 0x000000978f0b7223 */ /* 0x040fe2000000000b */
[C---:B-1----:R-:W-:Y:S01]  /*23b0*/  FFMA R40, R143.reuse, R152, R40 ;  /* 0x000000988f287223 */ /* 0x042fe20000000028 */
[C---:B------:R-:W-:Y:S01]  /*23c0*/  FFMA R41, R143.reuse, R153, R41 ;  /* 0x000000998f297223 */ /* 0x040fe20000000029 */
[C---:B------:R-:W-:Y:S01]  /*23d0*/  FFMA R42, R143.reuse, R154, R42 ;  /* 0x0000009a8f2a7223 */ /* 0x040fe2000000002a */
[C---:B------:R-:W-:Y:S01]  /*23e0*/  FFMA R43, R143.reuse, R155, R43 ;  /* 0x0000009b8f2b7223 */ /* 0x040fe2000000002b */
[C---:B--2---:R-:W-:Y:S01]  /*23f0*/  FFMA R72, R143.reuse, R156, R72 ;  /* 0x0000009c8f487223 */ /* 0x044fe20000000048 */
[C---:B------:R-:W-:Y:S01]  /*2400*/  FFMA R73, R143.reuse, R157, R73 ;  /* 0x0000009d8f497223 */ /* 0x040fe20000000049 */
[----:B------:R-:W-:Y:S01]  /*2410*/  FFMA R74, R143, R158, R74 ;  /* 0x0000009e8f4a7223 */ /* 0x000fe2000000004a */
[C---:B---3--:R-:W-:Y:S01]  /*2420*/  FFMA R12, R142.reuse, R148, R12 ;  /* 0x000000948e0c7223 */ /* 0x048fe2000000000c */
[C---:B------:R-:W-:Y:S01]  /*2430*/  FFMA R13, R142.reuse, R149, R13 ;  /* 0x000000958e0d7223 */ /* 0x040fe2000000000d */
[C---:B------:R-:W-:Y:S01]  /*2440*/  FFMA R14, R142.reuse, R150, R14 ;  /* 0x000000968e0e7223 */ /* 0x040fe2000000000e */
[----:B------:R-:W-:Y:S01]  /*2450*/  FFMA R15, R142, R151, R15 ;  /* 0x000000978e0f7223 */ /* 0x000fe2000000000f */
[C---:B----4-:R-:W-:Y:S01]  /*2460*/  FFMA R16, R141.reuse, R148, R16 ;  /* 0x000000948d107223 */ /* 0x050fe20000000010 */
[C---:B------:R-:W-:Y:S01]  /*2470*/  FFMA R17, R141.reuse, R149, R17 ;  /* 0x000000958d117223 */ /* 0x040fe20000000011 */
[C---:B------:R-:W-:Y:S01]  /*2480*/  FFMA R18, R141.reuse, R150, R18 ;  /* 0x000000968d127223 */ /* 0x040fe20000000012 */
[----:B------:R-:W-:Y:S01]  /*2490*/  FFMA R19, R141, R151, R19 ;  /* 0x000000978d137223 */ /* 0x000fe20000000013 */
[C---:B------:R-:W-:Y:S01]  /*24a0*/  FFMA R20, R140.reuse, R148, R20 ;  /* 0x000000948c147223 */ /* 0x040fe20000000014 */
        /* <DEDUP_REMOVED lines=19> */
[-C--:B------:R-:W-:Y:S01]  /*25e0*/  FFMA R44, R142, R152.reuse, R44 ;  /* 0x000000988e2c7223 */ /* 0x080fe2000000002c */
[-C--:B------:R-:W-:Y:S01]  /*25f0*/  FFMA R48, R141, R152.reuse, R48 ;  /* 0x000000988d307223 */ /* 0x080fe20000000030 */
[-C--:B------:R-:W-:Y:S01]  /*2600*/  FFMA R52, R140, R152.reuse, R52 ;  /* 0x000000988c347223 */ /* 0x080fe20000000034 */
[-C--:B------:R-:W-:Y:S01]  /*2610*/  FFMA R56, R139, R152.reuse, R56 ;  /* 0x000000988b387223 */ /* 0x080fe20000000038 */
[-C--:B------:R-:W-:Y:S01]  /*2620*/  FFMA R60, R138, R152.reuse, R60 ;  /* 0x000000988a3c7223 */ /* 0x080fe2000000003c */
[-C--:B------:R-:W-:Y:S01]  /*2630*/  FFMA R64, R137, R152.reuse, R64 ;  /* 0x0000009889407223 */ /* 0x080fe20000000040 */
        /* <DEDUP_REMOVED lines=83> */
[----:B------:R0:W-:Y:S01]  /*2b70*/  STL.128 [R6], R8 ;  /* 0x0000000806007387 */ /* 0x0001e20000100c00 */
[----:B------:R-:W-:-:S03]  /*2b80*/  MOV R136, 0x1 ;  /* 0x0000000100887802 */ /* 0x000fc60000000f00 */
[----:B------:R0:W-:Y:S04]  /*2b90*/  STL.128 [R6+0x1000], R12 ;  /* 0x0010000c06007387 */ /* 0x0001e80000100c00 */
        /* <DEDUP_REMOVED lines=29> */
[----:B------:R0:W-:Y:S01]  /*2d70*/  STL.128 [R6+0x7030], R132 ;  /* 0x0070308406007387 */ /* 0x0001e20000100c00 */
[----:B------:R-:W-:Y:S05]  /*2d80*/  BRA.U UP1, `(.L_x_3) ;  /* 0xfffffff501307547 */ /* 0x000fea000b83ffff */
[----:B------:R-:W-:Y:S05]  /*2d90*/  @P0 BRA `(.L_x_4) ;  /* 0xfffffff0007c0947 */ /* 0x000fea000383ffff */
[----:B------:R-:W-:-:S04]  /*2da0*/  IADD3 R4, PT, PT, R4, 0x1, RZ ;  /* 0x0000000104047810 */ /* 0x000fc80007ffe0ff */
[----:B------:R-:W-:-:S13]  /*2db0*/  ISETP.NE.AND P0, PT, R4, 0x8, PT ;  /* 0x000000080400780c */ /* 0x000fda0003f05270 */
[----:B------:R-:W-:Y:S05]  /*2dc0*/  @P0 BRA `(.L_x_5) ;  /* 0xfffffff000600947 */ /* 0x000fea000383ffff */
[----:B------:R-:W-:-:S04]  /*2dd0*/  IADD3 R3, PT, PT, R3, 0x1, RZ ;  /* 0x0000000103037810 */ /* 0x000fc80007ffe0ff */
[----:B------:R-:W-:-:S13]  /*2de0*/  ISETP.NE.AND P0, PT, R3, 0x40, PT ;  /* 0x000000400300780c */ /* 0x000fda0003f05270 */
[----:B------:R-:W-:Y:S05]  /*2df0*/  @P0 BRA `(.L_x_6) ;  /* 0xffffffd800d40947 */ /* 0x000fea000383ffff */
[----:B------:R-:W1:Y:S01]  /*2e00*/  S2UR UR4, SR_CTAID.X ;  /* 0x00000000000479c3 */ /* 0x000e620000002500 */
[----:B0-----:R-:W-:-:S07]  /*2e10*/  IADD3 R6, PT, PT, R1, 0x4000, RZ ;  /* 0x0000400001067810 */ /* 0x001fce0007ffe0ff */
[----:B------:R-:W0:Y:S01]  /*2e20*/  LDC.64 R4, c[0x0][0x390] ;  /* 0x0000e400ff047b82 */ /* 0x000e220000000a00 */
[----:B-1----:R-:W-:-:S06]  /*2e30*/  USHF.L.U32 UR4, UR4, 0x6, URZ ;  /* 0x0000000604047899 */ /* 0x002fcc00080006ff */
[----:B------:R-:W-:Y:S01]  /*2e40*/  LOP3.LUT R7, R0, UR4, RZ, 0xfc, !PT ;  /* 0x0000000400077c12 */ /* 0x000fe2000f8efcff */
[----:B------:R-:W-:-:S04]  /*2e50*/  UMOV UR4, URZ ;  /* 0x000000ff00047c82 */ /* 0x000fc80008000000 */
[----:B------:R-:W-:-:S07]  /*2e60*/  IMAD R7, R0, 0xf, R7 ;  /* 0x0000000f00077824 */ /* 0x000fce00078e0207 */
.L_x_7:
[----:B-1----:R-:W2:Y:S04]  /*2e70*/  LDL.128 R132, [R6+0x3030] ;  /* 0x0030300006847983 */ /* 0x002ea80000100c00 */
[----:B------:R-:W3:Y:S04]  /*2e80*/  LDL.128 R8, [R6+-0x4000] ;  /* 0xffc0000006087983 */ /* 0x000ee80000100c00 */
[----:B------:R-:W4:Y:S04]  /*2e90*/  LDL.128 R12, [R6+-0x3000] ;  /* 0xffd00000060c7983 */ /* 0x000f280000100c00 */
[----:B------:R-:W5:Y:S04]  /*2ea0*/  LDL.128 R16, [R6+-0x2000] ;  /* 0xffe0000006107983 */ /* 0x000f680000100c00 */
[----:B------:R-:W5:Y:S04]  /*2eb0*/  LDL.128 R20, [R6+-0x1000] ;  /* 0xfff0000006147983 */ /* 0x000f680000100c00 */
[----:B------:R-:W5:Y:S04]  /*2ec0*/  LDL.128 R24, [R6] ;  /* 0x0000000006187983 */ /* 0x000f680000100c00 */
[----:B------:R-:W5:Y:S04]  /*2ed0*/  LDL.128 R28, [R6+0x1000] ;  /* 0x00100000061c7983 */ /* 0x000f680000100c00 */
[----:B------:R-:W5:Y:S04]  /*2ee0*/  LDL.128 R32, [R6+0x2000] ;  /* 0x0020000006207983 */ /* 0x000f680000100c00 */
[----:B------:R-:W5:Y:S04]  /*2ef0*/  LDL.128 R36, [R6+0x3000] ;  /* 0x0030000006247983 */ /* 0x000f680000100c00 */
[----:B------:R-:W5:Y:S04]  /*2f00*/  LDL.128 R40, [R6+-0x3ff0] ;  /* 0xffc0100006287983 */ /* 0x000f680000100c00 */
[----:B------:R-:W5:Y:S04]  /*2f10*/  LDL.128 R44, [R6+-0x2ff0] ;  /* 0xffd01000062c7983 */ /* 0x000f680000100c00 */
[----:B------:R-:W5:Y:S04]  /*2f20*/  LDL.128 R48, [R6+-0x1ff0] ;  /* 0xffe0100006307983 */ /* 0x000f680000100c00 */
[----:B------:R-:W5:Y:S04]  /*2f30*/  LDL.128 R52, [R6+-0xff0] ;  /* 0xfff0100006347983 */ /* 0x000f680000100c00 */
[----:B------:R-:W5:Y:S04]  /*2f40*/  LDL.128 R56, [R6+0x10] ;  /* 0x0000100006387983 */ /* 0x000f680000100c00 */
        /* <DEDUP_REMOVED lines=17> */
[----:B------:R1:W5:Y:S01]  /*3060*/  LDL.128 R128, [R6+0x2030] ;  /* 0x0020300006807983 */ /* 0x0003620000100c00 */
[C---:B0-----:R-:W-:Y:S01]  /*3070*/  IMAD.WIDE.U32 R2, R7.reuse, 0x4, R4 ;  /* 0x0000000407027825 */ /* 0x041fe200078e0004 */
[----:B------:R-:W-:Y:S01]  /*3080*/  UIADD3 UR4, UPT, UPT, UR4, 0x1, URZ ;  /* 0x0000000104047890 */ /* 0x000fe2000fffe0ff */
[----:B------:R-:W-:-:S03]  /*3090*/  IADD3 R7, PT, PT, R7, 0x1000, RZ ;  /* 0x0000100007077810 */ /* 0x000fc60007ffe0ff */
[----:B------:R-:W-:Y:S01]  /*30a0*/  UISETP.NE.AND UP0, UPT, UR4, 0x40, UPT ;  /* 0x000000400400788c */ /* 0x000fe2000bf05270 */
[----:B-1----:R-:W-:Y:S01]  /*30b0*/  IADD3 R6, PT, PT, R6, 0x40, RZ ;  /* 0x0000004006067810 */ /* 0x002fe20007ffe0ff */
[----:B--2---:R1:W-:Y:S04]  /*30c0*/  STG.E desc[UR12][R2.64+0x700030], R132 ;  /* 0x7000308402007986 */ /* 0x0043e8000c10190c */
[----:B------:R1:W-:Y:S04]  /*30d0*/  STG.E desc[UR12][R2.64+0x700034], R133 ;  /* 0x7000348502007986 */ /* 0x0003e8000c10190c */
[----:B------:R1:W-:Y:S04]  /*30e0*/  STG.E desc[UR12][R2.64+0x700038], R134 ;  /* 0x7000388602007986 */ /* 0x0003e8000c10190c */
[----:B------:R1:W-:Y:S04]  /*30f0*/  STG.E desc[UR12][R2.64+0x70003c], R135 ;  /* 0x70003c8702007986 */ /* 0x0003e8000c10190c */
[----:B---3--:R1:W-:Y:S04]  /*3100*/  STG.E desc[UR12][R2.64], R8 ;  /* 0x0000000802007986 */ /* 0x0083e8000c10190c */
[----:B------:R1:W-:Y:S04]  /*3110*/  STG.E desc[UR12][R2.64+0x4], R9 ;  /* 0x0000040902007986 */ /* 0x0003e8000c10190c */
[----:B------:R1:W-:Y:S04]  /*3120*/  STG.E desc[UR12][R2.64+0x8], R10 ;  /* 0x0000080a02007986 */ /* 0x0003e8000c10190c */
[----:B------:R1:W-:Y:S04]  /*3130*/  STG.E desc[UR12][R2.64+0xc], R11 ;  /* 0x00000c0b02007986 */ /* 0x0003e8000c10190c */
[----:B----4-:R1:W-:Y:S04]  /*3140*/  STG.E desc[UR12][R2.64+0x100000], R12 ;  /* 0x1000000c02007986 */ /* 0x0103e8000c10190c */
[----:B------:R1:W-:Y:S04]  /*3150*/  STG.E desc[UR12][R2.64+0x100004], R13 ;  /* 0x1000040d02007986 */ /* 0x0003e8000c10190c */
[----:B------:R1:W-:Y:S04]  /*3160*/  STG.E desc[UR12][R2.64+0x100008], R14 ;  /* 0x1000080e02007986 */ /* 0x0003e8000c10190c */
[----:B------:R1:W-:Y:S04]  /*3170*/  STG.E desc[UR12][R2.64+0x10000c], R15 ;  /* 0x10000c0f02007986 */ /* 0x0003e8000c10190c */
[----:B-----5:R1:W-:Y:S04]  /*3180*/  STG.E desc[UR12][R2.64+0x200000], R16 ;  /* 0x2000001002007986 */ /* 0x0203e8000c10190c */
[----:B------:R1:W-:Y:S04]  /*3190*/  STG.E desc[UR12][R2.64+0x200004], R17 ;  /* 0x2000041102007986 */ /* 0x0003e8000c10190c */
        /* <DEDUP_REMOVED lines=113> */
[----:B------:R1:W-:Y:S01]  /*38b0*/  STG.E desc[UR12][R2.64+0x60003c], R131 ;  /* 0x60003c8302007986 */ /* 0x0003e2000c10190c */
[----:B------:R-:W-:Y:S05]  /*38c0*/  BRA.U UP0, `(.L_x_7) ;  /* 0xfffffff500687547 */ /* 0x000fea000b83ffff */
[----:B------:R-:W-:Y:S05]  /*38d0*/  EXIT ;  /* 0x000000000000794d */ /* 0x000fea0003800000 */
.L_x_8:
[----:B------:R-:W-:-:S00]  /*38e0*/  BRA `(.L_x_8) ;  /* 0xfffffffc00fc7947 */ /* 0x000fc0000383ffff */
[----:B------:R-:W-:-:S00]  /*38f0*/  NOP ;  /* 0x0000000000007918 */ /* 0x000fc00000000000 */
        /* <DEDUP_REMOVED lines=8> */
.L_x_9:


//--------------------- .nv.shared.mymatmul_kernel0 --------------------------
	.section	.nv.shared.mymatmul_kernel0,"aw",@nobits
	.sectionflags	@""
	.align	4
.nv.shared.mymatmul_kernel0:
	.zero		37888


//--------------------- .nv.shared.reserved.0     --------------------------
	.section	.nv.shared.reserved.0,"aw",@nobits
	.weak		__nv_reservedSMEM_offset_0_alias
	.size		__nv_reservedSMEM_offset_0_alias, 0, 64
	.other		__nv_reservedSMEM_offset_0_alias,@"STO_CUDA_RESERVED_SHARED STV_DEFAULT"
__nv_reservedSMEM_offset_0_alias:
	.zero		0
	.zero		64


//--------------------- .nv.constant0.mymatmul_kernel0 --------------------------
	.section	.nv.constant0.mymatmul_kernel0,"a",@progbits
	.sectionflags	@""
	.align	4
.nv.constant0.mymatmul_kernel0:
	.zero		920


//--------------------- SYMBOLS --------------------------

	.type		.nv.reservedSmem.offset0,@object
	.size		.nv.reservedSmem.offset0,0x4
	.type		.nv.reservedSmem.cap,@object
	.size		.nv.reservedSmem.cap,0x4
